//
// Generated by NVIDIA NVVM Compiler
//
// Compiler Build ID: CL-36424714
// Cuda compilation tools, release 13.0, V13.0.88
// Based on NVVM 20.0.0
//

.version 9.0
.target sm_100
.address_size 64

	// .globl	nullSpace1dBatchKernel

.visible .entry nullSpace1dBatchKernel(
	.param .u64 .ptr .align 1 nullSpace1dBatchKernel_param_0,
	.param .u32 nullSpace1dBatchKernel_param_1,
	.param .u64 .ptr .align 1 nullSpace1dBatchKernel_param_2,
	.param .u32 nullSpace1dBatchKernel_param_3,
	.param .u32 nullSpace1dBatchKernel_param_4,
	.param .u32 nullSpace1dBatchKernel_param_5,
	.param .f64 nullSpace1dBatchKernel_param_6,
	.param .u64 .ptr .align 1 nullSpace1dBatchKernel_param_7
)
{
	.reg .pred 	%p<50>;
	.reg .b16 	%rs<11>;
	.reg .b32 	%r<216>;
	.reg .b64 	%rd<415>;
	.reg .b64 	%fd<234>;

	ld.param.u64 	%rd14, [nullSpace1dBatchKernel_param_0];
	ld.param.u32 	%r89, [nullSpace1dBatchKernel_param_1];
	ld.param.u32 	%r92, [nullSpace1dBatchKernel_param_4];
	ld.param.u32 	%r91, [nullSpace1dBatchKernel_param_5];
	ld.param.f64 	%fd13, [nullSpace1dBatchKernel_param_6];
	ld.param.u64 	%rd16, [nullSpace1dBatchKernel_param_7];
	mov.u32 	%r93, %ctaid.x;
	mov.u32 	%r94, %ntid.x;
	mov.u32 	%r95, %tid.x;
	mad.lo.s32 	%r1, %r93, %r94, %r95;
	setp.ge.s32 	%p1, %r1, %r92;
	@%p1 bra 	$L__BB0_67;
	cvta.to.global.u64 	%rd17, %rd16;
	cvta.to.global.u64 	%rd18, %rd14;
	mul.lo.s32 	%r96, %r89, %r1;
	mul.lo.s32 	%r97, %r96, %r91;
	mul.wide.s32 	%rd19, %r97, 8;
	add.s64 	%rd1, %rd18, %rd19;
	mul.lo.s32 	%r98, %r91, %r1;
	mul.wide.s32 	%rd20, %r98, 4;
	add.s64 	%rd2, %rd17, %rd20;
	setp.lt.s32 	%p2, %r91, 1;
	@%p2 bra 	$L__BB0_35;
	and.b32  	%r2, %r91, 15;
	and.b32  	%r3, %r91, 7;
	and.b32  	%r4, %r91, 3;
	and.b32  	%r5, %r91, 2147483632;
	and.b32  	%r6, %r91, 2147483640;
	and.b32  	%r7, %r91, 1;
	mov.b32 	%r182, 0;
	mov.u32 	%r183, %r182;
$L__BB0_3:
	mul.lo.s32 	%r10, %r182, %r89;
	mov.u32 	%r184, %r183;
$L__BB0_4:
	mov.u32 	%r189, %r184;
	add.s32 	%r100, %r189, %r10;
	mul.wide.s32 	%rd21, %r100, 8;
	add.s64 	%rd22, %rd1, %rd21;
	ld.global.f64 	%fd14, [%rd22];
	abs.f64 	%fd15, %fd14;
	setp.le.f64 	%p3, %fd15, %fd13;
	setp.lt.s32 	%p4, %r189, %r91;
	and.pred  	%p5, %p4, %p3;
	add.s32 	%r184, %r189, 1;
	@%p5 bra 	$L__BB0_4;
	mul.wide.u32 	%rd23, %r183, 8;
	add.s64 	%rd3, %rd1, %rd23;
	setp.ge.s32 	%p6, %r189, %r91;
	setp.eq.s32 	%p7, %r189, %r183;
	or.pred  	%p8, %p7, %p6;
	@%p8 bra 	$L__BB0_33;
	setp.lt.u32 	%p10, %r91, 16;
	cvt.u64.u32 	%rd4, %r189;
	mov.b32 	%r187, 0;
	@%p10 bra 	$L__BB0_9;
	mov.b32 	%r185, 0;
$L__BB0_8:
	.pragma "nounroll";
	mul.lo.s32 	%r104, %r185, %r89;
	cvt.s64.s32 	%rd24, %r104;
	mul.wide.s32 	%rd25, %r104, 8;
	add.s64 	%rd26, %rd3, %rd25;
	add.s64 	%rd27, %rd24, %rd4;
	shl.b64 	%rd28, %rd27, 3;
	add.s64 	%rd29, %rd1, %rd28;
	ld.global.f64 	%fd16, [%rd26];
	ld.global.f64 	%fd17, [%rd29];
	st.global.f64 	[%rd26], %fd17;
	st.global.f64 	[%rd29], %fd16;
	add.s32 	%r105, %r104, %r89;
	cvt.s64.s32 	%rd30, %r105;
	mul.wide.s32 	%rd31, %r89, 8;
	add.s64 	%rd32, %rd26, %rd31;
	add.s64 	%rd33, %rd30, %rd4;
	shl.b64 	%rd34, %rd33, 3;
	add.s64 	%rd35, %rd1, %rd34;
	ld.global.f64 	%fd18, [%rd32];
	ld.global.f64 	%fd19, [%rd35];
	st.global.f64 	[%rd32], %fd19;
	st.global.f64 	[%rd35], %fd18;
	add.s32 	%r106, %r105, %r89;
	cvt.s64.s32 	%rd36, %r106;
	add.s64 	%rd37, %rd32, %rd31;
	add.s64 	%rd38, %rd36, %rd4;
	shl.b64 	%rd39, %rd38, 3;
	add.s64 	%rd40, %rd1, %rd39;
	ld.global.f64 	%fd20, [%rd37];
	ld.global.f64 	%fd21, [%rd40];
	st.global.f64 	[%rd37], %fd21;
	st.global.f64 	[%rd40], %fd20;
	add.s32 	%r107, %r106, %r89;
	cvt.s64.s32 	%rd41, %r107;
	add.s64 	%rd42, %rd37, %rd31;
	add.s64 	%rd43, %rd41, %rd4;
	shl.b64 	%rd44, %rd43, 3;
	add.s64 	%rd45, %rd1, %rd44;
	ld.global.f64 	%fd22, [%rd42];
	ld.global.f64 	%fd23, [%rd45];
	st.global.f64 	[%rd42], %fd23;
	st.global.f64 	[%rd45], %fd22;
	add.s32 	%r108, %r107, %r89;
	cvt.s64.s32 	%rd46, %r108;
	add.s64 	%rd47, %rd42, %rd31;
	add.s64 	%rd48, %rd46, %rd4;
	shl.b64 	%rd49, %rd48, 3;
	add.s64 	%rd50, %rd1, %rd49;
	ld.global.f64 	%fd24, [%rd47];
	ld.global.f64 	%fd25, [%rd50];
	st.global.f64 	[%rd47], %fd25;
	st.global.f64 	[%rd50], %fd24;
	add.s32 	%r109, %r108, %r89;
	cvt.s64.s32 	%rd51, %r109;
	add.s64 	%rd52, %rd47, %rd31;
	add.s64 	%rd53, %rd51, %rd4;
	shl.b64 	%rd54, %rd53, 3;
	add.s64 	%rd55, %rd1, %rd54;
	ld.global.f64 	%fd26, [%rd52];
	ld.global.f64 	%fd27, [%rd55];
	st.global.f64 	[%rd52], %fd27;
	st.global.f64 	[%rd55], %fd26;
	add.s32 	%r110, %r109, %r89;
	cvt.s64.s32 	%rd56, %r110;
	add.s64 	%rd57, %rd52, %rd31;
	add.s64 	%rd58, %rd56, %rd4;
	shl.b64 	%rd59, %rd58, 3;
	add.s64 	%rd60, %rd1, %rd59;
	ld.global.f64 	%fd28, [%rd57];
	ld.global.f64 	%fd29, [%rd60];
	st.global.f64 	[%rd57], %fd29;
	st.global.f64 	[%rd60], %fd28;
	add.s32 	%r111, %r110, %r89;
	cvt.s64.s32 	%rd61, %r111;
	add.s64 	%rd62, %rd57, %rd31;
	add.s64 	%rd63, %rd61, %rd4;
	shl.b64 	%rd64, %rd63, 3;
	add.s64 	%rd65, %rd1, %rd64;
	ld.global.f64 	%fd30, [%rd62];
	ld.global.f64 	%fd31, [%rd65];
	st.global.f64 	[%rd62], %fd31;
	st.global.f64 	[%rd65], %fd30;
	add.s32 	%r112, %r111, %r89;
	cvt.s64.s32 	%rd66, %r112;
	add.s64 	%rd67, %rd62, %rd31;
	add.s64 	%rd68, %rd66, %rd4;
	shl.b64 	%rd69, %rd68, 3;
	add.s64 	%rd70, %rd1, %rd69;
	ld.global.f64 	%fd32, [%rd67];
	ld.global.f64 	%fd33, [%rd70];
	st.global.f64 	[%rd67], %fd33;
	st.global.f64 	[%rd70], %fd32;
	add.s32 	%r113, %r112, %r89;
	cvt.s64.s32 	%rd71, %r113;
	add.s64 	%rd72, %rd67, %rd31;
	add.s64 	%rd73, %rd71, %rd4;
	shl.b64 	%rd74, %rd73, 3;
	add.s64 	%rd75, %rd1, %rd74;
	ld.global.f64 	%fd34, [%rd72];
	ld.global.f64 	%fd35, [%rd75];
	st.global.f64 	[%rd72], %fd35;
	st.global.f64 	[%rd75], %fd34;
	add.s32 	%r114, %r113, %r89;
	cvt.s64.s32 	%rd76, %r114;
	add.s64 	%rd77, %rd72, %rd31;
	add.s64 	%rd78, %rd76, %rd4;
	shl.b64 	%rd79, %rd78, 3;
	add.s64 	%rd80, %rd1, %rd79;
	ld.global.f64 	%fd36, [%rd77];
	ld.global.f64 	%fd37, [%rd80];
	st.global.f64 	[%rd77], %fd37;
	st.global.f64 	[%rd80], %fd36;
	add.s32 	%r115, %r114, %r89;
	cvt.s64.s32 	%rd81, %r115;
	add.s64 	%rd82, %rd77, %rd31;
	add.s64 	%rd83, %rd81, %rd4;
	shl.b64 	%rd84, %rd83, 3;
	add.s64 	%rd85, %rd1, %rd84;
	ld.global.f64 	%fd38, [%rd82];
	ld.global.f64 	%fd39, [%rd85];
	st.global.f64 	[%rd82], %fd39;
	st.global.f64 	[%rd85], %fd38;
	add.s32 	%r116, %r115, %r89;
	cvt.s64.s32 	%rd86, %r116;
	add.s64 	%rd87, %rd82, %rd31;
	add.s64 	%rd88, %rd86, %rd4;
	shl.b64 	%rd89, %rd88, 3;
	add.s64 	%rd90, %rd1, %rd89;
	ld.global.f64 	%fd40, [%rd87];
	ld.global.f64 	%fd41, [%rd90];
	st.global.f64 	[%rd87], %fd41;
	st.global.f64 	[%rd90], %fd40;
	add.s32 	%r117, %r116, %r89;
	cvt.s64.s32 	%rd91, %r117;
	add.s64 	%rd92, %rd87, %rd31;
	add.s64 	%rd93, %rd91, %rd4;
	shl.b64 	%rd94, %rd93, 3;
	add.s64 	%rd95, %rd1, %rd94;
	ld.global.f64 	%fd42, [%rd92];
	ld.global.f64 	%fd43, [%rd95];
	st.global.f64 	[%rd92], %fd43;
	st.global.f64 	[%rd95], %fd42;
	add.s32 	%r118, %r117, %r89;
	cvt.s64.s32 	%rd96, %r118;
	add.s64 	%rd97, %rd92, %rd31;
	add.s64 	%rd98, %rd96, %rd4;
	shl.b64 	%rd99, %rd98, 3;
	add.s64 	%rd100, %rd1, %rd99;
	ld.global.f64 	%fd44, [%rd97];
	ld.global.f64 	%fd45, [%rd100];
	st.global.f64 	[%rd97], %fd45;
	st.global.f64 	[%rd100], %fd44;
	add.s32 	%r119, %r118, %r89;
	cvt.s64.s32 	%rd101, %r119;
	add.s64 	%rd102, %rd97, %rd31;
	add.s64 	%rd103, %rd101, %rd4;
	shl.b64 	%rd104, %rd103, 3;
	add.s64 	%rd105, %rd1, %rd104;
	ld.global.f64 	%fd46, [%rd102];
	ld.global.f64 	%fd47, [%rd105];
	st.global.f64 	[%rd102], %fd47;
	st.global.f64 	[%rd105], %fd46;
	add.s32 	%r185, %r185, 16;
	setp.eq.s32 	%p11, %r185, %r5;
	mov.u32 	%r187, %r5;
	@%p11 bra 	$L__BB0_9;
	bra.uni 	$L__BB0_8;
$L__BB0_9:
	setp.eq.s32 	%p12, %r2, 0;
	@%p12 bra 	$L__BB0_19;
	add.s32 	%r120, %r2, -1;
	setp.lt.u32 	%p13, %r120, 7;
	@%p13 bra 	$L__BB0_12;
	mul.lo.s32 	%r121, %r187, %r89;
	cvt.s64.s32 	%rd106, %r121;
	mul.wide.s32 	%rd107, %r121, 8;
	add.s64 	%rd108, %rd3, %rd107;
	add.s64 	%rd109, %rd106, %rd4;
	shl.b64 	%rd110, %rd109, 3;
	add.s64 	%rd111, %rd1, %rd110;
	ld.global.f64 	%fd48, [%rd108];
	ld.global.f64 	%fd49, [%rd111];
	st.global.f64 	[%rd108], %fd49;
	st.global.f64 	[%rd111], %fd48;
	add.s32 	%r122, %r121, %r89;
	cvt.s64.s32 	%rd112, %r122;
	mul.wide.s32 	%rd113, %r89, 8;
	add.s64 	%rd114, %rd108, %rd113;
	add.s64 	%rd115, %rd112, %rd4;
	shl.b64 	%rd116, %rd115, 3;
	add.s64 	%rd117, %rd1, %rd116;
	ld.global.f64 	%fd50, [%rd114];
	ld.global.f64 	%fd51, [%rd117];
	st.global.f64 	[%rd114], %fd51;
	st.global.f64 	[%rd117], %fd50;
	add.s32 	%r123, %r122, %r89;
	cvt.s64.s32 	%rd118, %r123;
	add.s64 	%rd119, %rd114, %rd113;
	add.s64 	%rd120, %rd118, %rd4;
	shl.b64 	%rd121, %rd120, 3;
	add.s64 	%rd122, %rd1, %rd121;
	ld.global.f64 	%fd52, [%rd119];
	ld.global.f64 	%fd53, [%rd122];
	st.global.f64 	[%rd119], %fd53;
	st.global.f64 	[%rd122], %fd52;
	add.s32 	%r124, %r123, %r89;
	cvt.s64.s32 	%rd123, %r124;
	add.s64 	%rd124, %rd119, %rd113;
	add.s64 	%rd125, %rd123, %rd4;
	shl.b64 	%rd126, %rd125, 3;
	add.s64 	%rd127, %rd1, %rd126;
	ld.global.f64 	%fd54, [%rd124];
	ld.global.f64 	%fd55, [%rd127];
	st.global.f64 	[%rd124], %fd55;
	st.global.f64 	[%rd127], %fd54;
	add.s32 	%r125, %r124, %r89;
	cvt.s64.s32 	%rd128, %r125;
	add.s64 	%rd129, %rd124, %rd113;
	add.s64 	%rd130, %rd128, %rd4;
	shl.b64 	%rd131, %rd130, 3;
	add.s64 	%rd132, %rd1, %rd131;
	ld.global.f64 	%fd56, [%rd129];
	ld.global.f64 	%fd57, [%rd132];
	st.global.f64 	[%rd129], %fd57;
	st.global.f64 	[%rd132], %fd56;
	add.s32 	%r126, %r125, %r89;
	cvt.s64.s32 	%rd133, %r126;
	add.s64 	%rd134, %rd129, %rd113;
	add.s64 	%rd135, %rd133, %rd4;
	shl.b64 	%rd136, %rd135, 3;
	add.s64 	%rd137, %rd1, %rd136;
	ld.global.f64 	%fd58, [%rd134];
	ld.global.f64 	%fd59, [%rd137];
	st.global.f64 	[%rd134], %fd59;
	st.global.f64 	[%rd137], %fd58;
	add.s32 	%r127, %r126, %r89;
	cvt.s64.s32 	%rd138, %r127;
	add.s64 	%rd139, %rd134, %rd113;
	add.s64 	%rd140, %rd138, %rd4;
	shl.b64 	%rd141, %rd140, 3;
	add.s64 	%rd142, %rd1, %rd141;
	ld.global.f64 	%fd60, [%rd139];
	ld.global.f64 	%fd61, [%rd142];
	st.global.f64 	[%rd139], %fd61;
	st.global.f64 	[%rd142], %fd60;
	add.s32 	%r128, %r127, %r89;
	cvt.s64.s32 	%rd143, %r128;
	add.s64 	%rd144, %rd139, %rd113;
	add.s64 	%rd145, %rd143, %rd4;
	shl.b64 	%rd146, %rd145, 3;
	add.s64 	%rd147, %rd1, %rd146;
	ld.global.f64 	%fd62, [%rd144];
	ld.global.f64 	%fd63, [%rd147];
	st.global.f64 	[%rd144], %fd63;
	st.global.f64 	[%rd147], %fd62;
	add.s32 	%r187, %r187, 8;
$L__BB0_12:
	setp.eq.s32 	%p14, %r3, 0;
	@%p14 bra 	$L__BB0_19;
	add.s32 	%r129, %r3, -1;
	setp.lt.u32 	%p15, %r129, 3;
	@%p15 bra 	$L__BB0_15;
	mul.lo.s32 	%r130, %r187, %r89;
	cvt.s64.s32 	%rd148, %r130;
	mul.wide.s32 	%rd149, %r130, 8;
	add.s64 	%rd150, %rd3, %rd149;
	add.s64 	%rd151, %rd148, %rd4;
	shl.b64 	%rd152, %rd151, 3;
	add.s64 	%rd153, %rd1, %rd152;
	ld.global.f64 	%fd64, [%rd150];
	ld.global.f64 	%fd65, [%rd153];
	st.global.f64 	[%rd150], %fd65;
	st.global.f64 	[%rd153], %fd64;
	add.s32 	%r131, %r130, %r89;
	cvt.s64.s32 	%rd154, %r131;
	mul.wide.s32 	%rd155, %r89, 8;
	add.s64 	%rd156, %rd150, %rd155;
	add.s64 	%rd157, %rd154, %rd4;
	shl.b64 	%rd158, %rd157, 3;
	add.s64 	%rd159, %rd1, %rd158;
	ld.global.f64 	%fd66, [%rd156];
	ld.global.f64 	%fd67, [%rd159];
	st.global.f64 	[%rd156], %fd67;
	st.global.f64 	[%rd159], %fd66;
	add.s32 	%r132, %r131, %r89;
	cvt.s64.s32 	%rd160, %r132;
	add.s64 	%rd161, %rd156, %rd155;
	add.s64 	%rd162, %rd160, %rd4;
	shl.b64 	%rd163, %rd162, 3;
	add.s64 	%rd164, %rd1, %rd163;
	ld.global.f64 	%fd68, [%rd161];
	ld.global.f64 	%fd69, [%rd164];
	st.global.f64 	[%rd161], %fd69;
	st.global.f64 	[%rd164], %fd68;
	add.s32 	%r133, %r132, %r89;
	cvt.s64.s32 	%rd165, %r133;
	add.s64 	%rd166, %rd161, %rd155;
	add.s64 	%rd167, %rd165, %rd4;
	shl.b64 	%rd168, %rd167, 3;
	add.s64 	%rd169, %rd1, %rd168;
	ld.global.f64 	%fd70, [%rd166];
	ld.global.f64 	%fd71, [%rd169];
	st.global.f64 	[%rd166], %fd71;
	st.global.f64 	[%rd169], %fd70;
	add.s32 	%r187, %r187, 4;
$L__BB0_15:
	setp.eq.s32 	%p16, %r4, 0;
	@%p16 bra 	$L__BB0_19;
	setp.eq.s32 	%p17, %r4, 1;
	mul.lo.s32 	%r20, %r187, %r89;
	cvt.s64.s32 	%rd170, %r20;
	mul.wide.s32 	%rd171, %r20, 8;
	add.s64 	%rd5, %rd3, %rd171;
	add.s64 	%rd172, %rd170, %rd4;
	shl.b64 	%rd173, %rd172, 3;
	add.s64 	%rd174, %rd1, %rd173;
	ld.global.f64 	%fd72, [%rd5];
	ld.global.f64 	%fd73, [%rd174];
	st.global.f64 	[%rd5], %fd73;
	st.global.f64 	[%rd174], %fd72;
	@%p17 bra 	$L__BB0_19;
	setp.eq.s32 	%p18, %r4, 2;
	add.s32 	%r21, %r20, %r89;
	cvt.s64.s32 	%rd175, %r21;
	mul.wide.s32 	%rd6, %r89, 8;
	add.s64 	%rd7, %rd5, %rd6;
	add.s64 	%rd176, %rd175, %rd4;
	shl.b64 	%rd177, %rd176, 3;
	add.s64 	%rd178, %rd1, %rd177;
	ld.global.f64 	%fd74, [%rd7];
	ld.global.f64 	%fd75, [%rd178];
	st.global.f64 	[%rd7], %fd75;
	st.global.f64 	[%rd178], %fd74;
	@%p18 bra 	$L__BB0_19;
	add.s32 	%r134, %r21, %r89;
	cvt.s64.s32 	%rd179, %r134;
	add.s64 	%rd180, %rd7, %rd6;
	add.s64 	%rd181, %rd179, %rd4;
	shl.b64 	%rd182, %rd181, 3;
	add.s64 	%rd183, %rd1, %rd182;
	ld.global.f64 	%fd76, [%rd180];
	ld.global.f64 	%fd77, [%rd183];
	st.global.f64 	[%rd180], %fd77;
	st.global.f64 	[%rd183], %fd76;
$L__BB0_19:
	mul.wide.u32 	%rd184, %r183, 4;
	add.s64 	%rd185, %rd2, %rd184;
	st.global.u32 	[%rd185], %r189;
	mul.wide.s32 	%rd186, %r10, 8;
	add.s64 	%rd8, %rd3, %rd186;
	add.s32 	%r193, %r183, 1;
	setp.ge.s32 	%p19, %r193, %r91;
	mov.b32 	%r195, 1;
	@%p19 bra 	$L__BB0_34;
	ld.global.f64 	%fd1, [%rd8];
	bra.uni 	$L__BB0_30;
$L__BB0_21:
	setp.eq.s32 	%p22, %r3, 0;
	@%p22 bra 	$L__BB0_29;
	add.s32 	%r147, %r3, -1;
	setp.lt.u32 	%p23, %r147, 3;
	@%p23 bra 	$L__BB0_24;
	mul.lo.s32 	%r148, %r191, %r89;
	cvt.s64.s32 	%rd231, %r148;
	mul.wide.s32 	%rd232, %r148, 8;
	add.s64 	%rd233, %rd3, %rd232;
	ld.global.f64 	%fd111, [%rd233];
	mul.f64 	%fd112, %fd2, %fd111;
	add.s64 	%rd234, %rd231, %rd9;
	shl.b64 	%rd235, %rd234, 3;
	add.s64 	%rd236, %rd1, %rd235;
	ld.global.f64 	%fd113, [%rd236];
	sub.f64 	%fd114, %fd113, %fd112;
	st.global.f64 	[%rd236], %fd114;
	add.s32 	%r149, %r148, %r89;
	cvt.s64.s32 	%rd237, %r149;
	mul.wide.s32 	%rd238, %r89, 8;
	add.s64 	%rd239, %rd233, %rd238;
	ld.global.f64 	%fd115, [%rd239];
	mul.f64 	%fd116, %fd2, %fd115;
	add.s64 	%rd240, %rd237, %rd9;
	shl.b64 	%rd241, %rd240, 3;
	add.s64 	%rd242, %rd1, %rd241;
	ld.global.f64 	%fd117, [%rd242];
	sub.f64 	%fd118, %fd117, %fd116;
	st.global.f64 	[%rd242], %fd118;
	add.s32 	%r150, %r149, %r89;
	cvt.s64.s32 	%rd243, %r150;
	add.s64 	%rd244, %rd239, %rd238;
	ld.global.f64 	%fd119, [%rd244];
	mul.f64 	%fd120, %fd2, %fd119;
	add.s64 	%rd245, %rd243, %rd9;
	shl.b64 	%rd246, %rd245, 3;
	add.s64 	%rd247, %rd1, %rd246;
	ld.global.f64 	%fd121, [%rd247];
	sub.f64 	%fd122, %fd121, %fd120;
	st.global.f64 	[%rd247], %fd122;
	add.s32 	%r151, %r150, %r89;
	cvt.s64.s32 	%rd248, %r151;
	add.s64 	%rd249, %rd244, %rd238;
	ld.global.f64 	%fd123, [%rd249];
	mul.f64 	%fd124, %fd2, %fd123;
	add.s64 	%rd250, %rd248, %rd9;
	shl.b64 	%rd251, %rd250, 3;
	add.s64 	%rd252, %rd1, %rd251;
	ld.global.f64 	%fd125, [%rd252];
	sub.f64 	%fd126, %fd125, %fd124;
	st.global.f64 	[%rd252], %fd126;
	add.s32 	%r191, %r191, 4;
$L__BB0_24:
	setp.eq.s32 	%p24, %r4, 0;
	@%p24 bra 	$L__BB0_29;
	setp.eq.s32 	%p25, %r4, 1;
	@%p25 bra 	$L__BB0_27;
	mul.lo.s32 	%r152, %r191, %r89;
	cvt.s64.s32 	%rd253, %r152;
	mul.wide.s32 	%rd254, %r152, 8;
	add.s64 	%rd255, %rd3, %rd254;
	ld.global.f64 	%fd127, [%rd255];
	mul.f64 	%fd128, %fd2, %fd127;
	add.s64 	%rd256, %rd253, %rd9;
	shl.b64 	%rd257, %rd256, 3;
	add.s64 	%rd258, %rd1, %rd257;
	ld.global.f64 	%fd129, [%rd258];
	sub.f64 	%fd130, %fd129, %fd128;
	st.global.f64 	[%rd258], %fd130;
	add.s32 	%r153, %r152, %r89;
	cvt.s64.s32 	%rd259, %r153;
	mul.wide.s32 	%rd260, %r89, 8;
	add.s64 	%rd261, %rd255, %rd260;
	ld.global.f64 	%fd131, [%rd261];
	mul.f64 	%fd132, %fd2, %fd131;
	add.s64 	%rd262, %rd259, %rd9;
	shl.b64 	%rd263, %rd262, 3;
	add.s64 	%rd264, %rd1, %rd263;
	ld.global.f64 	%fd133, [%rd264];
	sub.f64 	%fd134, %fd133, %fd132;
	st.global.f64 	[%rd264], %fd134;
	add.s32 	%r191, %r191, 2;
$L__BB0_27:
	setp.eq.s32 	%p26, %r7, 0;
	@%p26 bra 	$L__BB0_29;
	mul.lo.s32 	%r154, %r191, %r89;
	cvt.s64.s32 	%rd265, %r154;
	mul.wide.s32 	%rd266, %r154, 8;
	add.s64 	%rd267, %rd3, %rd266;
	ld.global.f64 	%fd135, [%rd267];
	mul.f64 	%fd136, %fd2, %fd135;
	add.s64 	%rd268, %rd265, %rd9;
	shl.b64 	%rd269, %rd268, 3;
	add.s64 	%rd270, %rd1, %rd269;
	ld.global.f64 	%fd137, [%rd270];
	sub.f64 	%fd138, %fd137, %fd136;
	st.global.f64 	[%rd270], %fd138;
$L__BB0_29:
	cvt.u32.u64 	%r156, %rd9;
	add.s32 	%r193, %r156, 1;
	setp.eq.s32 	%p27, %r193, %r91;
	@%p27 bra 	$L__BB0_34;
$L__BB0_30:
	setp.lt.u32 	%p20, %r91, 8;
	add.s32 	%r137, %r193, %r10;
	mul.wide.s32 	%rd187, %r137, 8;
	add.s64 	%rd188, %rd1, %rd187;
	ld.global.f64 	%fd78, [%rd188];
	div.rn.f64 	%fd2, %fd78, %fd1;
	cvt.u64.u32 	%rd9, %r193;
	mov.b32 	%r191, 0;
	@%p20 bra 	$L__BB0_21;
	mov.b32 	%r194, 0;
$L__BB0_32:
	.pragma "nounroll";
	mul.lo.s32 	%r139, %r194, %r89;
	cvt.s64.s32 	%rd189, %r139;
	mul.wide.s32 	%rd190, %r139, 8;
	add.s64 	%rd191, %rd3, %rd190;
	ld.global.f64 	%fd79, [%rd191];
	mul.f64 	%fd80, %fd2, %fd79;
	add.s64 	%rd192, %rd189, %rd9;
	shl.b64 	%rd193, %rd192, 3;
	add.s64 	%rd194, %rd1, %rd193;
	ld.global.f64 	%fd81, [%rd194];
	sub.f64 	%fd82, %fd81, %fd80;
	st.global.f64 	[%rd194], %fd82;
	add.s32 	%r140, %r139, %r89;
	cvt.s64.s32 	%rd195, %r140;
	mul.wide.s32 	%rd196, %r89, 8;
	add.s64 	%rd197, %rd191, %rd196;
	ld.global.f64 	%fd83, [%rd197];
	mul.f64 	%fd84, %fd2, %fd83;
	add.s64 	%rd198, %rd195, %rd9;
	shl.b64 	%rd199, %rd198, 3;
	add.s64 	%rd200, %rd1, %rd199;
	ld.global.f64 	%fd85, [%rd200];
	sub.f64 	%fd86, %fd85, %fd84;
	st.global.f64 	[%rd200], %fd86;
	add.s32 	%r141, %r140, %r89;
	cvt.s64.s32 	%rd201, %r141;
	add.s64 	%rd202, %rd197, %rd196;
	ld.global.f64 	%fd87, [%rd202];
	mul.f64 	%fd88, %fd2, %fd87;
	add.s64 	%rd203, %rd201, %rd9;
	shl.b64 	%rd204, %rd203, 3;
	add.s64 	%rd205, %rd1, %rd204;
	ld.global.f64 	%fd89, [%rd205];
	sub.f64 	%fd90, %fd89, %fd88;
	st.global.f64 	[%rd205], %fd90;
	add.s32 	%r142, %r141, %r89;
	cvt.s64.s32 	%rd206, %r142;
	add.s64 	%rd207, %rd202, %rd196;
	ld.global.f64 	%fd91, [%rd207];
	mul.f64 	%fd92, %fd2, %fd91;
	add.s64 	%rd208, %rd206, %rd9;
	shl.b64 	%rd209, %rd208, 3;
	add.s64 	%rd210, %rd1, %rd209;
	ld.global.f64 	%fd93, [%rd210];
	sub.f64 	%fd94, %fd93, %fd92;
	st.global.f64 	[%rd210], %fd94;
	add.s32 	%r143, %r142, %r89;
	cvt.s64.s32 	%rd211, %r143;
	add.s64 	%rd212, %rd207, %rd196;
	ld.global.f64 	%fd95, [%rd212];
	mul.f64 	%fd96, %fd2, %fd95;
	add.s64 	%rd213, %rd211, %rd9;
	shl.b64 	%rd214, %rd213, 3;
	add.s64 	%rd215, %rd1, %rd214;
	ld.global.f64 	%fd97, [%rd215];
	sub.f64 	%fd98, %fd97, %fd96;
	st.global.f64 	[%rd215], %fd98;
	add.s32 	%r144, %r143, %r89;
	cvt.s64.s32 	%rd216, %r144;
	add.s64 	%rd217, %rd212, %rd196;
	ld.global.f64 	%fd99, [%rd217];
	mul.f64 	%fd100, %fd2, %fd99;
	add.s64 	%rd218, %rd216, %rd9;
	shl.b64 	%rd219, %rd218, 3;
	add.s64 	%rd220, %rd1, %rd219;
	ld.global.f64 	%fd101, [%rd220];
	sub.f64 	%fd102, %fd101, %fd100;
	st.global.f64 	[%rd220], %fd102;
	add.s32 	%r145, %r144, %r89;
	cvt.s64.s32 	%rd221, %r145;
	add.s64 	%rd222, %rd217, %rd196;
	ld.global.f64 	%fd103, [%rd222];
	mul.f64 	%fd104, %fd2, %fd103;
	add.s64 	%rd223, %rd221, %rd9;
	shl.b64 	%rd224, %rd223, 3;
	add.s64 	%rd225, %rd1, %rd224;
	ld.global.f64 	%fd105, [%rd225];
	sub.f64 	%fd106, %fd105, %fd104;
	st.global.f64 	[%rd225], %fd106;
	add.s32 	%r146, %r145, %r89;
	cvt.s64.s32 	%rd226, %r146;
	add.s64 	%rd227, %rd222, %rd196;
	ld.global.f64 	%fd107, [%rd227];
	mul.f64 	%fd108, %fd2, %fd107;
	add.s64 	%rd228, %rd226, %rd9;
	shl.b64 	%rd229, %rd228, 3;
	add.s64 	%rd230, %rd1, %rd229;
	ld.global.f64 	%fd109, [%rd230];
	sub.f64 	%fd110, %fd109, %fd108;
	st.global.f64 	[%rd230], %fd110;
	add.s32 	%r194, %r194, 8;
	setp.eq.s32 	%p21, %r194, %r6;
	mov.u32 	%r191, %r6;
	@%p21 bra 	$L__BB0_21;
	bra.uni 	$L__BB0_32;
$L__BB0_33:
	setp.eq.s32 	%p9, %r189, %r91;
	mov.b32 	%r195, 0;
	mov.u32 	%r189, %r183;
	@%p9 bra 	$L__BB0_34;
	bra.uni 	$L__BB0_19;
$L__BB0_34:
	add.s32 	%r183, %r195, %r183;
	add.s32 	%r182, %r182, 1;
	max.s32 	%r157, %r183, %r182;
	setp.lt.s32 	%p28, %r157, %r91;
	@%p28 bra 	$L__BB0_3;
$L__BB0_35:
	ld.param.u32 	%r181, [nullSpace1dBatchKernel_param_3];
	ld.param.u64 	%rd414, [nullSpace1dBatchKernel_param_2];
	mul.lo.s32 	%r158, %r181, %r1;
	cvta.to.global.u64 	%rd271, %rd414;
	mul.wide.s32 	%rd272, %r158, 8;
	add.s64 	%rd10, %rd271, %rd272;
	setp.lt.s32 	%p29, %r91, 2;
	@%p29 bra 	$L__BB0_52;
	mov.b32 	%r196, 0;
	mov.b16 	%rs9, 0;
	mul.wide.s32 	%rd299, %r89, 8;
	mov.u16 	%rs10, %rs9;
	mov.u32 	%r197, %r91;
$L__BB0_37:
	add.s32 	%r49, %r197, -2;
	add.s16 	%rs10, %rs10, 1;
	add.s32 	%r50, %r196, 1;
	mul.wide.u32 	%rd273, %r49, 8;
	add.s64 	%rd11, %rd10, %rd273;
	mov.b64 	%rd274, 0;
	st.global.u64 	[%rd11], %rd274;
	add.s32 	%r197, %r197, -1;
	setp.ge.s32 	%p30, %r197, %r91;
	mov.f64 	%fd233, 0d0000000000000000;
	@%p30 bra 	$L__BB0_49;
	setp.lt.u32 	%p31, %r196, 7;
	mov.f64 	%fd233, 0d0000000000000000;
	mov.u32 	%r200, %r197;
	@%p31 bra 	$L__BB0_41;
	and.b32  	%r52, %r50, -8;
	mov.b32 	%r199, 0;
	mov.f64 	%fd233, 0d0000000000000000;
	mov.u32 	%r200, %r197;
$L__BB0_40:
	.pragma "nounroll";
	mul.wide.u32 	%rd275, %r200, 8;
	add.s64 	%rd276, %rd10, %rd275;
	ld.global.f64 	%fd142, [%rd276];
	mad.lo.s32 	%r161, %r200, %r89, %r49;
	mul.wide.s32 	%rd277, %r161, 8;
	add.s64 	%rd278, %rd1, %rd277;
	ld.global.f64 	%fd143, [%rd278];
	mul.f64 	%fd144, %fd142, %fd143;
	sub.f64 	%fd145, %fd233, %fd144;
	st.global.f64 	[%rd11], %fd145;
	ld.global.f64 	%fd146, [%rd276+8];
	mul.wide.s32 	%rd279, %r89, 8;
	add.s64 	%rd280, %rd278, %rd279;
	ld.global.f64 	%fd147, [%rd280];
	mul.f64 	%fd148, %fd146, %fd147;
	sub.f64 	%fd149, %fd145, %fd148;
	st.global.f64 	[%rd11], %fd149;
	ld.global.f64 	%fd150, [%rd276+16];
	add.s64 	%rd281, %rd280, %rd279;
	ld.global.f64 	%fd151, [%rd281];
	mul.f64 	%fd152, %fd150, %fd151;
	sub.f64 	%fd153, %fd149, %fd152;
	st.global.f64 	[%rd11], %fd153;
	ld.global.f64 	%fd154, [%rd276+24];
	add.s64 	%rd282, %rd281, %rd279;
	ld.global.f64 	%fd155, [%rd282];
	mul.f64 	%fd156, %fd154, %fd155;
	sub.f64 	%fd157, %fd153, %fd156;
	st.global.f64 	[%rd11], %fd157;
	ld.global.f64 	%fd158, [%rd276+32];
	add.s64 	%rd283, %rd282, %rd279;
	ld.global.f64 	%fd159, [%rd283];
	mul.f64 	%fd160, %fd158, %fd159;
	sub.f64 	%fd161, %fd157, %fd160;
	st.global.f64 	[%rd11], %fd161;
	ld.global.f64 	%fd162, [%rd276+40];
	add.s64 	%rd284, %rd283, %rd279;
	ld.global.f64 	%fd163, [%rd284];
	mul.f64 	%fd164, %fd162, %fd163;
	sub.f64 	%fd165, %fd161, %fd164;
	st.global.f64 	[%rd11], %fd165;
	ld.global.f64 	%fd166, [%rd276+48];
	add.s64 	%rd285, %rd284, %rd279;
	ld.global.f64 	%fd167, [%rd285];
	mul.f64 	%fd168, %fd166, %fd167;
	sub.f64 	%fd169, %fd165, %fd168;
	st.global.f64 	[%rd11], %fd169;
	ld.global.f64 	%fd170, [%rd276+56];
	add.s64 	%rd286, %rd285, %rd279;
	ld.global.f64 	%fd171, [%rd286];
	mul.f64 	%fd172, %fd170, %fd171;
	sub.f64 	%fd233, %fd169, %fd172;
	st.global.f64 	[%rd11], %fd233;
	add.s32 	%r200, %r200, 8;
	add.s32 	%r199, %r199, 8;
	setp.ne.s32 	%p32, %r199, %r52;
	@%p32 bra 	$L__BB0_40;
$L__BB0_41:
	and.b32  	%r162, %r50, 7;
	setp.eq.s32 	%p33, %r162, 0;
	@%p33 bra 	$L__BB0_49;
	cvt.u32.u16 	%r163, %rs10;
	and.b32  	%r58, %r163, 7;
	add.s32 	%r164, %r58, -1;
	setp.lt.u32 	%p34, %r164, 3;
	@%p34 bra 	$L__BB0_44;
	mul.wide.u32 	%rd287, %r200, 8;
	add.s64 	%rd288, %rd10, %rd287;
	ld.global.f64 	%fd173, [%rd288];
	mad.lo.s32 	%r165, %r200, %r89, %r49;
	mul.wide.s32 	%rd289, %r165, 8;
	add.s64 	%rd290, %rd1, %rd289;
	ld.global.f64 	%fd174, [%rd290];
	mul.f64 	%fd175, %fd173, %fd174;
	sub.f64 	%fd176, %fd233, %fd175;
	st.global.f64 	[%rd11], %fd176;
	ld.global.f64 	%fd177, [%rd288+8];
	add.s64 	%rd292, %rd290, %rd299;
	ld.global.f64 	%fd178, [%rd292];
	mul.f64 	%fd179, %fd177, %fd178;
	sub.f64 	%fd180, %fd176, %fd179;
	st.global.f64 	[%rd11], %fd180;
	ld.global.f64 	%fd181, [%rd288+16];
	add.s64 	%rd293, %rd292, %rd299;
	ld.global.f64 	%fd182, [%rd293];
	mul.f64 	%fd183, %fd181, %fd182;
	sub.f64 	%fd184, %fd180, %fd183;
	st.global.f64 	[%rd11], %fd184;
	ld.global.f64 	%fd185, [%rd288+24];
	add.s64 	%rd294, %rd293, %rd299;
	ld.global.f64 	%fd186, [%rd294];
	mul.f64 	%fd187, %fd185, %fd186;
	sub.f64 	%fd233, %fd184, %fd187;
	st.global.f64 	[%rd11], %fd233;
	add.s32 	%r200, %r200, 4;
$L__BB0_44:
	and.b32  	%r166, %r58, 3;
	setp.eq.s32 	%p35, %r166, 0;
	@%p35 bra 	$L__BB0_49;
	and.b16  	%rs7, %rs9, 3;
	setp.eq.s16 	%p36, %rs7, 0;
	@%p36 bra 	$L__BB0_47;
	mul.wide.u32 	%rd295, %r200, 8;
	add.s64 	%rd296, %rd10, %rd295;
	ld.global.f64 	%fd188, [%rd296];
	mad.lo.s32 	%r167, %r200, %r89, %r49;
	mul.wide.s32 	%rd297, %r167, 8;
	add.s64 	%rd298, %rd1, %rd297;
	ld.global.f64 	%fd189, [%rd298];
	mul.f64 	%fd190, %fd188, %fd189;
	sub.f64 	%fd191, %fd233, %fd190;
	st.global.f64 	[%rd11], %fd191;
	ld.global.f64 	%fd192, [%rd296+8];
	add.s64 	%rd300, %rd298, %rd299;
	ld.global.f64 	%fd193, [%rd300];
	mul.f64 	%fd194, %fd192, %fd193;
	sub.f64 	%fd233, %fd191, %fd194;
	st.global.f64 	[%rd11], %fd233;
	add.s32 	%r200, %r200, 2;
$L__BB0_47:
	and.b16  	%rs8, %rs9, 1;
	setp.eq.b16 	%p37, %rs8, 1;
	@%p37 bra 	$L__BB0_49;
	mul.wide.u32 	%rd301, %r200, 8;
	add.s64 	%rd302, %rd10, %rd301;
	ld.global.f64 	%fd195, [%rd302];
	mad.lo.s32 	%r168, %r200, %r89, %r49;
	mul.wide.s32 	%rd303, %r168, 8;
	add.s64 	%rd304, %rd1, %rd303;
	ld.global.f64 	%fd196, [%rd304];
	mul.f64 	%fd197, %fd195, %fd196;
	sub.f64 	%fd233, %fd233, %fd197;
	st.global.f64 	[%rd11], %fd233;
$L__BB0_49:
	mad.lo.s32 	%r169, %r49, %r89, %r49;
	mul.wide.s32 	%rd305, %r169, 8;
	add.s64 	%rd306, %rd1, %rd305;
	ld.global.f64 	%fd12, [%rd306];
	setp.eq.f64 	%p38, %fd12, 0d0000000000000000;
	@%p38 bra 	$L__BB0_51;
	div.rn.f64 	%fd198, %fd233, %fd12;
	st.global.f64 	[%rd11], %fd198;
$L__BB0_51:
	setp.eq.s32 	%p39, %r49, 0;
	add.s16 	%rs9, %rs9, 1;
	mov.u32 	%r196, %r50;
	@%p39 bra 	$L__BB0_52;
	bra.uni 	$L__BB0_37;
$L__BB0_52:
	setp.lt.s32 	%p40, %r91, 1;
	@%p40 bra 	$L__BB0_67;
	and.b32  	%r36, %r91, 7;
	and.b32  	%r37, %r91, 3;
	and.b32  	%r38, %r91, 2147483640;
	and.b32  	%r39, %r91, 1;
	neg.s32 	%r40, %r38;
	shl.b32 	%r41, %r89, 3;
	shl.b32 	%r42, %r89, 1;
	shl.b32 	%r43, %r89, 2;
	mul.lo.s32 	%r44, %r89, 5;
	mul.lo.s32 	%r45, %r89, 6;
	mul.lo.s32 	%r46, %r89, 7;
	mov.u32 	%r203, %r91;
$L__BB0_54:
	mov.u32 	%r63, %r203;
	add.s32 	%r203, %r63, -1;
	cvt.u64.u32 	%rd12, %r203;
	mul.wide.u32 	%rd307, %r203, 4;
	add.s64 	%rd308, %rd2, %rd307;
	ld.global.u32 	%r170, [%rd308];
	cvt.s64.s32 	%rd13, %r170;
	setp.eq.s32 	%p41, %r170, %r203;
	@%p41 bra 	$L__BB0_66;
	setp.lt.u32 	%p42, %r91, 8;
	mov.b32 	%r214, 0;
	@%p42 bra 	$L__BB0_58;
	mul.lo.s32 	%r209, %r89, 3;
	mov.b32 	%r204, 0;
	mov.u32 	%r205, %r46;
	mov.u32 	%r206, %r45;
	mov.u32 	%r207, %r44;
	mov.u32 	%r208, %r43;
	mov.u32 	%r210, %r42;
	mov.u32 	%r211, %r89;
	mov.u32 	%r212, %r40;
$L__BB0_57:
	.pragma "nounroll";
	cvt.s64.s32 	%rd309, %r204;
	add.s64 	%rd310, %rd309, %rd12;
	shl.b64 	%rd311, %rd310, 3;
	add.s64 	%rd312, %rd1, %rd311;
	add.s64 	%rd313, %rd309, %rd13;
	shl.b64 	%rd314, %rd313, 3;
	add.s64 	%rd315, %rd1, %rd314;
	ld.global.f64 	%fd199, [%rd312];
	ld.global.f64 	%fd200, [%rd315];
	st.global.f64 	[%rd312], %fd200;
	st.global.f64 	[%rd315], %fd199;
	cvt.s64.s32 	%rd316, %r211;
	add.s64 	%rd317, %rd316, %rd12;
	shl.b64 	%rd318, %rd317, 3;
	add.s64 	%rd319, %rd1, %rd318;
	add.s64 	%rd320, %rd316, %rd13;
	shl.b64 	%rd321, %rd320, 3;
	add.s64 	%rd322, %rd1, %rd321;
	ld.global.f64 	%fd201, [%rd319];
	ld.global.f64 	%fd202, [%rd322];
	st.global.f64 	[%rd319], %fd202;
	st.global.f64 	[%rd322], %fd201;
	cvt.s64.s32 	%rd323, %r210;
	add.s64 	%rd324, %rd323, %rd12;
	shl.b64 	%rd325, %rd324, 3;
	add.s64 	%rd326, %rd1, %rd325;
	add.s64 	%rd327, %rd323, %rd13;
	shl.b64 	%rd328, %rd327, 3;
	add.s64 	%rd329, %rd1, %rd328;
	ld.global.f64 	%fd203, [%rd326];
	ld.global.f64 	%fd204, [%rd329];
	st.global.f64 	[%rd326], %fd204;
	st.global.f64 	[%rd329], %fd203;
	cvt.s64.s32 	%rd330, %r209;
	add.s64 	%rd331, %rd330, %rd12;
	shl.b64 	%rd332, %rd331, 3;
	add.s64 	%rd333, %rd1, %rd332;
	add.s64 	%rd334, %rd330, %rd13;
	shl.b64 	%rd335, %rd334, 3;
	add.s64 	%rd336, %rd1, %rd335;
	ld.global.f64 	%fd205, [%rd333];
	ld.global.f64 	%fd206, [%rd336];
	st.global.f64 	[%rd333], %fd206;
	st.global.f64 	[%rd336], %fd205;
	cvt.s64.s32 	%rd337, %r208;
	add.s64 	%rd338, %rd337, %rd12;
	shl.b64 	%rd339, %rd338, 3;
	add.s64 	%rd340, %rd1, %rd339;
	add.s64 	%rd341, %rd337, %rd13;
	shl.b64 	%rd342, %rd341, 3;
	add.s64 	%rd343, %rd1, %rd342;
	ld.global.f64 	%fd207, [%rd340];
	ld.global.f64 	%fd208, [%rd343];
	st.global.f64 	[%rd340], %fd208;
	st.global.f64 	[%rd343], %fd207;
	cvt.s64.s32 	%rd344, %r207;
	add.s64 	%rd345, %rd344, %rd12;
	shl.b64 	%rd346, %rd345, 3;
	add.s64 	%rd347, %rd1, %rd346;
	add.s64 	%rd348, %rd344, %rd13;
	shl.b64 	%rd349, %rd348, 3;
	add.s64 	%rd350, %rd1, %rd349;
	ld.global.f64 	%fd209, [%rd347];
	ld.global.f64 	%fd210, [%rd350];
	st.global.f64 	[%rd347], %fd210;
	st.global.f64 	[%rd350], %fd209;
	cvt.s64.s32 	%rd351, %r206;
	add.s64 	%rd352, %rd351, %rd12;
	shl.b64 	%rd353, %rd352, 3;
	add.s64 	%rd354, %rd1, %rd353;
	add.s64 	%rd355, %rd351, %rd13;
	shl.b64 	%rd356, %rd355, 3;
	add.s64 	%rd357, %rd1, %rd356;
	ld.global.f64 	%fd211, [%rd354];
	ld.global.f64 	%fd212, [%rd357];
	st.global.f64 	[%rd354], %fd212;
	st.global.f64 	[%rd357], %fd211;
	cvt.s64.s32 	%rd358, %r205;
	add.s64 	%rd359, %rd358, %rd12;
	shl.b64 	%rd360, %rd359, 3;
	add.s64 	%rd361, %rd1, %rd360;
	add.s64 	%rd362, %rd358, %rd13;
	shl.b64 	%rd363, %rd362, 3;
	add.s64 	%rd364, %rd1, %rd363;
	ld.global.f64 	%fd213, [%rd361];
	ld.global.f64 	%fd214, [%rd364];
	st.global.f64 	[%rd361], %fd214;
	st.global.f64 	[%rd364], %fd213;
	add.s32 	%r212, %r212, 8;
	add.s32 	%r211, %r211, %r41;
	add.s32 	%r210, %r210, %r41;
	add.s32 	%r209, %r209, %r41;
	add.s32 	%r208, %r208, %r41;
	add.s32 	%r207, %r207, %r41;
	add.s32 	%r206, %r206, %r41;
	add.s32 	%r205, %r205, %r41;
	add.s32 	%r204, %r204, %r41;
	setp.ne.s32 	%p43, %r212, 0;
	mov.u32 	%r214, %r38;
	@%p43 bra 	$L__BB0_57;
$L__BB0_58:
	setp.eq.s32 	%p44, %r36, 0;
	@%p44 bra 	$L__BB0_66;
	add.s32 	%r173, %r36, -1;
	setp.lt.u32 	%p45, %r173, 3;
	@%p45 bra 	$L__BB0_61;
	mul.lo.s32 	%r174, %r214, %r89;
	cvt.s64.s32 	%rd365, %r174;
	add.s64 	%rd366, %rd365, %rd12;
	shl.b64 	%rd367, %rd366, 3;
	add.s64 	%rd368, %rd1, %rd367;
	add.s64 	%rd369, %rd365, %rd13;
	shl.b64 	%rd370, %rd369, 3;
	add.s64 	%rd371, %rd1, %rd370;
	ld.global.f64 	%fd215, [%rd368];
	ld.global.f64 	%fd216, [%rd371];
	st.global.f64 	[%rd368], %fd216;
	st.global.f64 	[%rd371], %fd215;
	add.s32 	%r175, %r174, %r89;
	cvt.s64.s32 	%rd372, %r175;
	add.s64 	%rd373, %rd372, %rd12;
	shl.b64 	%rd374, %rd373, 3;
	add.s64 	%rd375, %rd1, %rd374;
	add.s64 	%rd376, %rd372, %rd13;
	shl.b64 	%rd377, %rd376, 3;
	add.s64 	%rd378, %rd1, %rd377;
	ld.global.f64 	%fd217, [%rd375];
	ld.global.f64 	%fd218, [%rd378];
	st.global.f64 	[%rd375], %fd218;
	st.global.f64 	[%rd378], %fd217;
	add.s32 	%r176, %r175, %r89;
	cvt.s64.s32 	%rd379, %r176;
	add.s64 	%rd380, %rd379, %rd12;
	shl.b64 	%rd381, %rd380, 3;
	add.s64 	%rd382, %rd1, %rd381;
	add.s64 	%rd383, %rd379, %rd13;
	shl.b64 	%rd384, %rd383, 3;
	add.s64 	%rd385, %rd1, %rd384;
	ld.global.f64 	%fd219, [%rd382];
	ld.global.f64 	%fd220, [%rd385];
	st.global.f64 	[%rd382], %fd220;
	st.global.f64 	[%rd385], %fd219;
	add.s32 	%r177, %r176, %r89;
	cvt.s64.s32 	%rd386, %r177;
	add.s64 	%rd387, %rd386, %rd12;
	shl.b64 	%rd388, %rd387, 3;
	add.s64 	%rd389, %rd1, %rd388;
	add.s64 	%rd390, %rd386, %rd13;
	shl.b64 	%rd391, %rd390, 3;
	add.s64 	%rd392, %rd1, %rd391;
	ld.global.f64 	%fd221, [%rd389];
	ld.global.f64 	%fd222, [%rd392];
	st.global.f64 	[%rd389], %fd222;
	st.global.f64 	[%rd392], %fd221;
	add.s32 	%r214, %r214, 4;
$L__BB0_61:
	setp.eq.s32 	%p46, %r37, 0;
	@%p46 bra 	$L__BB0_66;
	setp.eq.s32 	%p47, %r37, 1;
	@%p47 bra 	$L__BB0_64;
	mul.lo.s32 	%r178, %r214, %r89;
	cvt.s64.s32 	%rd393, %r178;
	add.s64 	%rd394, %rd393, %rd12;
	shl.b64 	%rd395, %rd394, 3;
	add.s64 	%rd396, %rd1, %rd395;
	add.s64 	%rd397, %rd393, %rd13;
	shl.b64 	%rd398, %rd397, 3;
	add.s64 	%rd399, %rd1, %rd398;
	ld.global.f64 	%fd223, [%rd396];
	ld.global.f64 	%fd224, [%rd399];
	st.global.f64 	[%rd396], %fd224;
	st.global.f64 	[%rd399], %fd223;
	add.s32 	%r179, %r178, %r89;
	cvt.s64.s32 	%rd400, %r179;
	add.s64 	%rd401, %rd400, %rd12;
	shl.b64 	%rd402, %rd401, 3;
	add.s64 	%rd403, %rd1, %rd402;
	add.s64 	%rd404, %rd400, %rd13;
	shl.b64 	%rd405, %rd404, 3;
	add.s64 	%rd406, %rd1, %rd405;
	ld.global.f64 	%fd225, [%rd403];
	ld.global.f64 	%fd226, [%rd406];
	st.global.f64 	[%rd403], %fd226;
	st.global.f64 	[%rd406], %fd225;
	add.s32 	%r214, %r214, 2;
$L__BB0_64:
	setp.eq.s32 	%p48, %r39, 0;
	@%p48 bra 	$L__BB0_66;
	mul.lo.s32 	%r180, %r214, %r89;
	cvt.s64.s32 	%rd407, %r180;
	add.s64 	%rd408, %rd407, %rd12;
	shl.b64 	%rd409, %rd408, 3;
	add.s64 	%rd410, %rd1, %rd409;
	add.s64 	%rd411, %rd407, %rd13;
	shl.b64 	%rd412, %rd411, 3;
	add.s64 	%rd413, %rd1, %rd412;
	ld.global.f64 	%fd227, [%rd410];
	ld.global.f64 	%fd228, [%rd413];
	st.global.f64 	[%rd410], %fd228;
	st.global.f64 	[%rd413], %fd227;
$L__BB0_66:
	setp.gt.u32 	%p49, %r63, 1;
	@%p49 bra 	$L__BB0_54;
$L__BB0_67:
	ret;

}


// ===== COMPILED SASS (sm_100) =====

	.target	sm_100

	.elftype	@"ET_EXEC"


//--------------------- .note.nv.tkinfo           --------------------------
	.section	.note.nv.tkinfo,"",@"SHT_NOTE"
	.sectionflags	@"SHF_NOTE_NV_TKINFO"
	.tkinfo
        /*0018*/ 	.word	0x00000002
        /*0030*/ 	.string	""
        /*0030*/ 	.string	"ptxas"
        /*0030*/ 	.string	"Cuda compilation tools, release 13.0, V13.0.88"
        /*0030*/ 	.string	"Build cuda_13.0.r13.0/compiler.36424714_0"
        /*0030*/ 	.string	"-arch sm_100 -m 64 "



//--------------------- .note.nv.cuinfo           --------------------------
	.section	.note.nv.cuinfo,"",@"SHT_NOTE"
	.sectionflags	@"SHF_NOTE_NV_CUINFO"
        /*0018*/ 	.short	0x0002
        /*001a*/ 	.short	0x0064
        /*001c*/ 	.short	0x0082
	.zero		2


//--------------------- .nv.info                  --------------------------
	.section	.nv.info,"",@"SHT_CUDA_INFO"
	.align	4


	//----- nvinfo : EIATTR_REGCOUNT
	.align		4
        /*0000*/ 	.byte	0x04, 0x2f
        /*0002*/ 	.short	(.L_1 - .L_0)
	.align		4
.L_0:
        /*0004*/ 	.word	index@(nullSpace1dBatchKernel)
        /*0008*/ 	.word	0x00000028


	//----- nvinfo : EIATTR_FRAME_SIZE
	.align		4
.L_1:
        /*000c*/ 	.byte	0x04, 0x11
        /*000e*/ 	.short	(.L_3 - .L_2)
	.align		4
.L_2:
        /*0010*/ 	.word	index@($__internal_0_$__cuda_sm20_div_rn_f64_full)
        /*0014*/ 	.word	0x00000000


	//----- nvinfo : EIATTR_FRAME_SIZE
	.align		4
.L_3:
        /*0018*/ 	.byte	0x04, 0x11
        /*001a*/ 	.short	(.L_5 - .L_4)
	.align		4
.L_4:
        /*001c*/ 	.word	index@(nullSpace1dBatchKernel)
        /*0020*/ 	.word	0x00000000


	//----- nvinfo : EIATTR_MIN_STACK_SIZE
	.align		4
.L_5:
        /*0024*/ 	.byte	0x04, 0x12
        /*0026*/ 	.short	(.L_7 - .L_6)
	.align		4
.L_6:
        /*0028*/ 	.word	index@(nullSpace1dBatchKernel)
        /*002c*/ 	.word	0x00000000
.L_7:


//--------------------- .nv.compat                --------------------------
	.section	.nv.compat,"",@"SHT_CUDA_COMPAT_INFO"
	.align	4
        /*0000*/ 	.byte	0x02, 0x09, 0x00, 0x00, 0x02, 0x02, 0x01, 0x00, 0x02, 0x05, 0x05, 0x00, 0x03, 0x07, 0x01, 0x01
        /*0010*/ 	.byte	0x02, 0x03, 0x00, 0x00, 0x02, 0x06, 0x01, 0x00, 0x04, 0x0b, 0x08, 0x00, 0x01, 0x00, 0x00, 0x00
        /*0020*/ 	.byte	0x00, 0x00, 0x00, 0x00


//--------------------- .nv.info.nullSpace1dBatchKernel --------------------------
	.section	.nv.info.nullSpace1dBatchKernel,"",@"SHT_CUDA_INFO"
	.sectionflags	@""
	.align	4


	//----- nvinfo : EIATTR_CUDA_API_VERSION
	.align		4
        /*0000*/ 	.byte	0x04, 0x37
        /*0002*/ 	.short	(.L_9 - .L_8)
.L_8:
        /*0004*/ 	.word	0x00000082


	//----- nvinfo : EIATTR_KPARAM_INFO
	.align		4
.L_9:
        /*0008*/ 	.byte	0x04, 0x17
        /*000a*/ 	.short	(.L_11 - .L_10)
.L_10:
        /*000c*/ 	.word	0x00000000
        /*0010*/ 	.short	0x0007
        /*0012*/ 	.short	0x0030
        /*0014*/ 	.byte	0x00, 0xf5, 0x21, 0x00


	//----- nvinfo : EIATTR_KPARAM_INFO
	.align		4
.L_11:
        /*0018*/ 	.byte	0x04, 0x17
        /*001a*/ 	.short	(.L_13 - .L_12)
.L_12:
        /*001c*/ 	.word	0x00000000
        /*0020*/ 	.short	0x0006
        /*0022*/ 	.short	0x0028
        /*0024*/ 	.byte	0x00, 0xf0, 0x21, 0x00


	//----- nvinfo : EIATTR_KPARAM_INFO
	.align		4
.L_13:
        /*0028*/ 	.byte	0x04, 0x17
        /*002a*/ 	.short	(.L_15 - .L_14)
.L_14:
        /*002c*/ 	.word	0x00000000
        /*0030*/ 	.short	0x0005
        /*0032*/ 	.short	0x0020
        /*0034*/ 	.byte	0x00, 0xf0, 0x11, 0x00


	//----- nvinfo : EIATTR_KPARAM_INFO
	.align		4
.L_15:
        /*0038*/ 	.byte	0x04, 0x17
        /*003a*/ 	.short	(.L_17 - .L_16)
.L_16:
        /*003c*/ 	.word	0x00000000
        /*0040*/ 	.short	0x0004
        /*0042*/ 	.short	0x001c
        /*0044*/ 	.byte	0x00, 0xf0, 0x11, 0x00


	//----- nvinfo : EIATTR_KPARAM_INFO
	.align		4
.L_17:
        /*0048*/ 	.byte	0x04, 0x17
        /*004a*/ 	.short	(.L_19 - .L_18)
.L_18:
        /*004c*/ 	.word	0x00000000
        /*0050*/ 	.short	0x0003
        /*0052*/ 	.short	0x0018
        /*0054*/ 	.byte	0x00, 0xf0, 0x11, 0x00


	//----- nvinfo : EIATTR_KPARAM_INFO
	.align		4
.L_19:
        /*0058*/ 	.byte	0x04, 0x17
        /*005a*/ 	.short	(.L_21 - .L_20)
.L_20:
        /*005c*/ 	.word	0x00000000
        /*0060*/ 	.short	0x0002
        /*0062*/ 	.short	0x0010
        /*0064*/ 	.byte	0x00, 0xf5, 0x21, 0x00


	//----- nvinfo : EIATTR_KPARAM_INFO
	.align		4
.L_21:
        /*0068*/ 	.byte	0x04, 0x17
        /*006a*/ 	.short	(.L_23 - .L_22)
.L_22:
        /*006c*/ 	.word	0x00000000
        /*0070*/ 	.short	0x0001
        /*0072*/ 	.short	0x0008
        /*0074*/ 	.byte	0x00, 0xf0, 0x11, 0x00


	//----- nvinfo : EIATTR_KPARAM_INFO
	.align		4
.L_23:
        /*0078*/ 	.byte	0x04, 0x17
        /*007a*/ 	.short	(.L_25 - .L_24)
.L_24:
        /*007c*/ 	.word	0x00000000
        /*0080*/ 	.short	0x0000
        /*0082*/ 	.short	0x0000
        /*0084*/ 	.byte	0x00, 0xf5, 0x21, 0x00


	//----- nvinfo : EIATTR_SPARSE_MMA_MASK
	.align		4
.L_25:
        /*0088*/ 	.byte	0x03, 0x50
        /*008a*/ 	.short	0x0000


	//----- nvinfo : EIATTR_MAXREG_COUNT
	.align		4
        /*008c*/ 	.byte	0x03, 0x1b
        /*008e*/ 	.short	0x00ff


	//----- nvinfo : EIATTR_MERCURY_ISA_VERSION
	.align		4
        /*0090*/ 	.byte	0x03, 0x5f
        /*0092*/ 	.short	0x0101


	//----- nvinfo : EIATTR_VRC_CTA_INIT_COUNT
	.align		4
        /*0094*/ 	.byte	0x02, 0x4a
	.zero		1
	.zero		1


	//----- nvinfo : EIATTR_EXIT_INSTR_OFFSETS
	.align		4
        /*0098*/ 	.byte	0x04, 0x1c
        /*009a*/ 	.short	(.L_27 - .L_26)


	//   ....[0]....
.L_26:
        /*009c*/ 	.word	0x00000070


	//   ....[1]....
        /*00a0*/ 	.word	0x00003170


	//   ....[2]....
        /*00a4*/ 	.word	0x00004240


	//----- nvinfo : EIATTR_CRS_STACK_SIZE
	.align		4
.L_27:
        /*00a8*/ 	.byte	0x04, 0x1e
        /*00aa*/ 	.short	(.L_29 - .L_28)
.L_28:
        /*00ac*/ 	.word	0x00000000


	//----- nvinfo : EIATTR_CBANK_PARAM_SIZE
	.align		4
.L_29:
        /*00b0*/ 	.byte	0x03, 0x19
        /*00b2*/ 	.short	0x0038


	//----- nvinfo : EIATTR_PARAM_CBANK
	.align		4
        /*00b4*/ 	.byte	0x04, 0x0a
        /*00b6*/ 	.short	(.L_31 - .L_30)
	.align		4
.L_30:
        /*00b8*/ 	.word	index@(.nv.constant0.nullSpace1dBatchKernel)
        /*00bc*/ 	.short	0x0380
        /*00be*/ 	.short	0x0038


	//----- nvinfo : EIATTR_SW_WAR
	.align		4
.L_31:
        /*00c0*/ 	.byte	0x04, 0x36
        /*00c2*/ 	.short	(.L_33 - .L_32)
.L_32:
        /*00c4*/ 	.word	0x00000008
.L_33:


//--------------------- .nv.callgraph             --------------------------
	.section	.nv.callgraph,"",@"SHT_CUDA_CALLGRAPH"
	.align	4
	.sectionentsize	8
	.align		4
        /*0000*/ 	.word	0x00000000
	.align		4
        /*0004*/ 	.word	0xffffffff
	.align		4
        /*0008*/ 	.word	0x00000000
	.align		4
        /*000c*/ 	.word	0xfffffffe
	.align		4
        /*0010*/ 	.word	0x00000000
	.align		4
        /*0014*/ 	.word	0xfffffffd
	.align		4
        /*0018*/ 	.word	0x00000000
	.align		4
        /*001c*/ 	.word	0xfffffffc


//--------------------- .text.nullSpace1dBatchKernel --------------------------
	.section	.text.nullSpace1dBatchKernel,"ax",@progbits
	.align	128
        .global         nullSpace1dBatchKernel
        .type           nullSpace1dBatchKernel,@function
        .size           nullSpace1dBatchKernel,(.L_x_47 - nullSpace1dBatchKernel)
        .other          nullSpace1dBatchKernel,@"STO_CUDA_ENTRY STV_DEFAULT"
nullSpace1dBatchKernel:
.text.nullSpace1dBatchKernel:
[----:B------:R-:W-:Y:S01]  /*0000*/  LDC R1, c[0x0][0x37c] ;  /* 0x0000df00ff017b82 */ /* 0x000fe20000000800 */
[----:B------:R-:W0:Y:S07]  /*0010*/  S2R R3, SR_TID.X ;  /* 0x0000000000037919 */ /* 0x000e2e0000002100 */
[----:B------:R-:W0:Y:S01]  /*0020*/  S2UR UR4, SR_CTAID.X ;  /* 0x00000000000479c3 */ /* 0x000e220000002500 */
[----:B------:R-:W1:Y:S07]  /*0030*/  LDCU UR5, c[0x0][0x39c] ;  /* 0x00007380ff0577ac */ /* 0x000e6e0008000800 */
[----:B------:R-:W0:Y:S02]  /*0040*/  LDC R2, c[0x0][0x360] ;  /* 0x0000d800ff027b82 */ /* 0x000e240000000800 */
[----:B0-----:R-:W-:-:S05]  /*0050*/  IMAD R2, R2, UR4, R3 ;  /* 0x0000000402027c24 */ /* 0x001fca000f8e0203 */
[----:B-1----:R-:W-:-:S13]  /*0060*/  ISETP.GE.AND P0, PT, R2, UR5, PT ;  /* 0x0000000502007c0c */ /* 0x002fda000bf06270 */
[----:B------:R-:W-:Y:S05]  /*0070*/  @P0 EXIT ;  /* 0x000000000000094d */ /* 0x000fea0003800000 */
[----:B------:R-:W0:Y:S01]  /*0080*/  LDCU UR5, c[0x0][0x3a0] ;  /* 0x00007400ff0577ac */ /* 0x000e220008000800 */
[----:B------:R-:W1:Y:S01]  /*0090*/  LDC.64 R12, c[0x0][0x380] ;  /* 0x0000e000ff0c7b82 */ /* 0x000e620000000a00 */
[----:B------:R-:W2:Y:S01]  /*00a0*/  LDCU UR4, c[0x0][0x388] ;  /* 0x00007100ff0477ac */ /* 0x000ea20008000800 */
[----:B------:R-:W3:Y:S06]  /*00b0*/  LDCU.64 UR16, c[0x0][0x358] ;  /* 0x00006b00ff1077ac */ /* 0x000eec0008000a00 */
[----:B------:R-:W4:Y:S01]  /*00c0*/  LDC.64 R10, c[0x0][0x3b0] ;  /* 0x0000ec00ff0a7b82 */ /* 0x000f220000000a00 */
[----:B0-----:R-:W-:-:S02]  /*00d0*/  IMAD.U32 R31, RZ, RZ, UR5 ;  /* 0x00000005ff1f7e24 */ /* 0x001fc4000f8e00ff */
[----:B--2---:R-:W-:-:S03]  /*00e0*/  IMAD R0, R2, UR4, RZ ;  /* 0x0000000402007c24 */ /* 0x004fc6000f8e02ff */
[----:B------:R-:W-:Y:S01]  /*00f0*/  ISETP.GE.AND P0, PT, R31, 0x1, PT ;  /* 0x000000011f00780c */ /* 0x000fe20003f06270 */
[-C--:B------:R-:W-:Y:S02]  /*0100*/  IMAD R5, R2, R31.reuse, RZ ;  /* 0x0000001f02057224 */ /* 0x080fe400078e02ff */
[----:B------:R-:W-:-:S04]  /*0110*/  IMAD R3, R0, R31, RZ ;  /* 0x0000001f00037224 */ /* 0x000fc800078e02ff */
[----:B-1----:R-:W-:-:S04]  /*0120*/  IMAD.WIDE R12, R3, 0x8, R12 ;  /* 0x00000008030c7825 */ /* 0x002fc800078e020c */
[----:B----4-:R-:W-:Y:S02]  /*0130*/  IMAD.WIDE R10, R5, 0x4, R10 ;  /* 0x00000004050a7825 */ /* 0x010fe400078e020a */
[----:B---3--:R-:W-:Y:S05]  /*0140*/  @!P0 BRA `(.L_x_0) ;  /* 0x0000002400548947 */ /* 0x008fea0003800000 */
[----:B------:R-:W-:Y:S01]  /*0150*/  BSSY.RECONVERGENT B0, `(.L_x_0) ;  /* 0x0000254000007945 */ /* 0x000fe20003800200 */
[C---:B------:R-:W-:Y:S02]  /*0160*/  LOP3.LUT R3, R31.reuse, 0xf, RZ, 0xc0, !PT ;  /* 0x0000000f1f037812 */ /* 0x040fe400078ec0ff */
[----:B------:R-:W-:Y:S02]  /*0170*/  CS2R R8, SRZ ;  /* 0x0000000000087805 */ /* 0x000fe4000001ff00 */
[C---:B------:R-:W-:Y:S01]  /*0180*/  LOP3.LUT R4, R31.reuse, 0x7, RZ, 0xc0, !PT ;  /* 0x000000071f047812 */ /* 0x040fe200078ec0ff */
[----:B------:R-:W0:Y:S01]  /*0190*/  LDCU UR5, c[0x0][0x3a0] ;  /* 0x00007400ff0577ac */ /* 0x000e220008000800 */
[C---:B------:R-:W-:Y:S02]  /*01a0*/  LOP3.LUT R5, R31.reuse, 0x3, RZ, 0xc0, !PT ;  /* 0x000000031f057812 */ /* 0x040fe400078ec0ff */
[C---:B------:R-:W-:Y:S01]  /*01b0*/  LOP3.LUT R6, R31.reuse, 0x7ffffff0, RZ, 0xc0, !PT ;  /* 0x7ffffff01f067812 */ /* 0x040fe200078ec0ff */
[----:B------:R-:W1:Y:S01]  /*01c0*/  LDCU.64 UR6, c[0x0][0x3a8] ;  /* 0x00007500ff0677ac */ /* 0x000e620008000a00 */
[----:B------:R-:W-:-:S07]  /*01d0*/  LOP3.LUT R7, R31, 0x7ffffff8, RZ, 0xc0, !PT ;  /* 0x7ffffff81f077812 */ /* 0x000fce00078ec0ff */
.L_x_22:
[----:B012---:R-:W2:Y:S01]  /*01e0*/  LDC R33, c[0x0][0x388] ;  /* 0x0000e200ff217b82 */ /* 0x007ea20000000800 */
[----:B------:R-:W-:Y:S01]  /*01f0*/  BSSY.RECONVERGENT B1, `(.L_x_1) ;  /* 0x000000d000017945 */ /* 0x000fe20003800200 */
[----:B------:R-:W-:Y:S02]  /*0200*/  IMAD.MOV.U32 R16, RZ, RZ, R9 ;  /* 0x000000ffff107224 */ /* 0x000fe400078e0009 */
[----:B--2---:R-:W-:-:S07]  /*0210*/  IMAD R29, R8, R33, RZ ;  /* 0x00000021081d7224 */ /* 0x004fce00078e02ff */
.L_x_2:
[----:B------:R-:W-:-:S04]  /*0220*/  IMAD.IADD R15, R29, 0x1, R16 ;  /* 0x000000011d0f7824 */ /* 0x000fc800078e0210 */
[----:B------:R-:W-:-:S06]  /*0230*/  IMAD.WIDE R14, R15, 0x8, R12 ;  /* 0x000000080f0e7825 */ /* 0x000fcc00078e020c */
[----:B------:R-:W1:Y:S01]  /*0240*/  LDG.E.64 R14, desc[UR16][R14.64] ;  /* 0x000000100e0e7981 */ /* 0x000e62000c1e1b00 */
[----:B0-----:R-:W-:Y:S02]  /*0250*/  IMAD.U32 R31, RZ, RZ, UR5 ;  /* 0x00000005ff1f7e24 */ /* 0x001fe4000f8e00ff */
[C---:B------:R-:W-:Y:S02]  /*0260*/  VIADD R17, R16.reuse, 0x1 ;  /* 0x0000000110117836 */ /* 0x040fe40000000000 */
[----:B------:R-:W-:Y:S01]  /*0270*/  IMAD.MOV.U32 R0, RZ, RZ, R16 ;  /* 0x000000ffff007224 */ /* 0x000fe200078e0010 */
[----:B------:R-:W-:Y:S01]  /*0280*/  ISETP.LT.AND P1, PT, R16, R31, PT ;  /* 0x0000001f1000720c */ /* 0x000fe20003f21270 */
[----:B------:R-:W-:Y:S01]  /*0290*/  IMAD.MOV.U32 R16, RZ, RZ, R17 ;  /* 0x000000ffff107224 */ /* 0x000fe200078e0011 */
[----:B-1----:R-:W-:-:S14]  /*02a0*/  DSETP.GTU.AND P0, PT, |R14|, UR6, PT ;  /* 0x000000060e007e2a */ /* 0x002fdc000bf0c200 */
[----:B------:R-:W-:Y:S05]  /*02b0*/  @!P0 BRA P1, `(.L_x_2) ;  /* 0xfffffffc00d88947 */ /* 0x000fea000083ffff */
[----:B------:R-:W-:Y:S05]  /*02c0*/  BSYNC.RECONVERGENT B1 ;  /* 0x0000000000017941 */ /* 0x000fea0003800200 */
.L_x_1:
[C---:B------:R-:W-:Y:S01]  /*02d0*/  ISETP.GE.AND P0, PT, R0.reuse, R31, PT ;  /* 0x0000001f0000720c */ /* 0x040fe20003f06270 */
[----:B------:R-:W-:Y:S04]  /*02e0*/  BSSY.RECONVERGENT B1, `(.L_x_3) ;  /* 0x0000235000017945 */ /* 0x000fe80003800200 */
[----:B------:R-:W-:Y:S01]  /*02f0*/  BSSY.RELIABLE B2, `(.L_x_4) ;  /* 0x000015c000027945 */ /* 0x000fe20003800100 */
[----:B------:R-:W-:Y:S01]  /*0300*/  IMAD.WIDE.U32 R14, R9, 0x8, R12 ;  /* 0x00000008090e7825 */ /* 0x000fe200078e000c */
[----:B------:R-:W-:-:S13]  /*0310*/  ISETP.EQ.OR P0, PT, R0, R9, P0 ;  /* 0x000000090000720c */ /* 0x000fda0000702670 */
[----:B------:R-:W-:Y:S05]  /*0320*/  @!P0 BRA `(.L_x_5) ;  /* 0x0000000000188947 */ /* 0x000fea0003800000 */
[----:B------:R-:W-:Y:S01]  /*0330*/  ISETP.NE.AND P0, PT, R0, R31, PT ;  /* 0x0000001f0000720c */ /* 0x000fe20003f05270 */
[----:B------:R-:W-:-:S12]  /*0340*/  IMAD.MOV.U32 R28, RZ, RZ, RZ ;  /* 0x000000ffff1c7224 */ /* 0x000fd800078e00ff */
[----:B------:R-:W-:Y:S05]  /*0350*/  @!P0 BREAK.RELIABLE B2 ;  /* 0x0000000000028942 */ /* 0x000fea0003800100 */
[----:B------:R-:W-:Y:S05]  /*0360*/  @!P0 BRA `(.L_x_6) ;  /* 0x0000002000b08947 */ /* 0x000fea0003800000 */
[----:B------:R-:W-:Y:S01]  /*0370*/  IMAD.MOV.U32 R0, RZ, RZ, R9 ;  /* 0x000000ffff007224 */ /* 0x000fe200078e0009 */
[----:B------:R-:W-:Y:S06]  /*0380*/  BRA `(.L_x_7) ;  /* 0x0000001400487947 */ /* 0x000fec0003800000 */
.L_x_5:
[----:B------:R-:W-:Y:S01]  /*0390*/  ISETP.GE.U32.AND P0, PT, R31, 0x10, PT ;  /* 0x000000101f00780c */ /* 0x000fe20003f06070 */
[----:B------:R-:W-:Y:S01]  /*03a0*/  BSSY.RECONVERGENT B3, `(.L_x_8) ;  /* 0x00000a8000037945 */ /* 0x000fe20003800200 */
[----:B------:R-:W-:-:S11]  /*03b0*/  IMAD.MOV.U32 R28, RZ, RZ, RZ ;  /* 0x000000ffff1c7224 */ /* 0x000fd600078e00ff */
[----:B------:R-:W-:Y:S05]  /*03c0*/  @!P0 BRA `(.L_x_9) ;  /* 0x0000000800948947 */ /* 0x000fea0003800000 */
[----:B------:R-:W-:-:S05]  /*03d0*/  UMOV UR4, URZ ;  /* 0x000000ff00047c82 */ /* 0x000fca0008000000 */
.L_x_10:
[----:B0-----:R-:W-:-:S04]  /*03e0*/  IMAD R17, R33, UR4, RZ ;  /* 0x0000000421117c24 */ /* 0x001fc8000f8e02ff */
[C---:B------:R-:W-:Y:S01]  /*03f0*/  IMAD.WIDE R34, R17.reuse, 0x8, R14 ;  /* 0x0000000811227825 */ /* 0x040fe200078e020e */
[----:B------:R-:W-:-:S04]  /*0400*/  IADD3 R19, P0, PT, R17, R0, RZ ;  /* 0x0000000011137210 */ /* 0x000fc80007f1e0ff */
[----:B------:R-:W-:Y:S01]  /*0410*/  LEA.HI.X.SX32 R16, R17, RZ, 0x1, P0 ;  /* 0x000000ff11107211 */ /* 0x000fe200000f0eff */
[----:B------:R-:W2:Y:S01]  /*0420*/  LDG.E.64 R22, desc[UR16][R34.64] ;  /* 0x0000001022167981 */ /* 0x000ea2000c1e1b00 */
[----:B------:R-:W-:-:S04]  /*0430*/  LEA R26, P0, R19, R12, 0x3 ;  /* 0x0000000c131a7211 */ /* 0x000fc800078018ff */
[----:B------:R-:W-:-:S05]  /*0440*/  LEA.HI.X R27, R19, R13, R16, 0x3, P0 ;  /* 0x0000000d131b7211 */ /* 0x000fca00000f1c10 */
[----:B------:R-:W3:Y:S01]  /*0450*/  LDG.E.64 R18, desc[UR16][R26.64] ;  /* 0x000000101a127981 */ /* 0x000ee2000c1e1b00 */
[----:B------:R-:W-:-:S05]  /*0460*/  IMAD.IADD R24, R17, 0x1, R33 ;  /* 0x0000000111187824 */ /* 0x000fca00078e0221 */
[----:B------:R-:W-:-:S04]  /*0470*/  IADD3 R17, P0, PT, R24, R0, RZ ;  /* 0x0000000018117210 */ /* 0x000fc80007f1e0ff */
[----:B------:R-:W-:Y:S02]  /*0480*/  LEA.HI.X.SX32 R16, R24, RZ, 0x1, P0 ;  /* 0x000000ff18107211 */ /* 0x000fe400000f0eff */
[----:B------:R-:W-:-:S04]  /*0490*/  LEA R20, P0, R17, R12, 0x3 ;  /* 0x0000000c11147211 */ /* 0x000fc800078018ff */
[----:B------:R-:W-:Y:S01]  /*04a0*/  LEA.HI.X R21, R17, R13, R16, 0x3, P0 ;  /* 0x0000000d11157211 */ /* 0x000fe200000f1c10 */
[----:B------:R-:W-:Y:S01]  /*04b0*/  IMAD.WIDE R16, R33, 0x8, R34 ;  /* 0x0000000821107825 */ /* 0x000fe200078e0222 */
[----:B---3--:R0:W-:Y:S04]  /*04c0*/  STG.E.64 desc[UR16][R34.64], R18 ;  /* 0x0000001222007986 */ /* 0x0081e8000c101b10 */
[----:B--2---:R1:W-:Y:S04]  /*04d0*/  STG.E.64 desc[UR16][R26.64], R22 ;  /* 0x000000161a007986 */ /* 0x0043e8000c101b10 */
[----:B------:R-:W2:Y:S04]  /*04e0*/  LDG.E.64 R36, desc[UR16][R16.64] ;  /* 0x0000001010247981 */ /* 0x000ea8000c1e1b00 */
[----:B0-----:R-:W3:Y:S01]  /*04f0*/  LDG.E.64 R34, desc[UR16][R20.64] ;  /* 0x0000001014227981 */ /* 0x001ee2000c1e1b00 */
[----:B------:R-:W-:-:S05]  /*0500*/  IMAD.IADD R28, R24, 0x1, R33 ;  /* 0x00000001181c7824 */ /* 0x000fca00078e0221 */
[----:B------:R-:W-:-:S04]  /*0510*/  IADD3 R25, P0, PT, R28, R0, RZ ;  /* 0x000000001c197210 */ /* 0x000fc80007f1e0ff */
[----:B------:R-:W-:Y:S02]  /*0520*/  LEA.HI.X.SX32 R30, R28, RZ, 0x1, P0 ;  /* 0x000000ff1c1e7211 */ /* 0x000fe400000f0eff */
[----:B------:R-:W-:Y:S01]  /*0530*/  LEA R24, P0, R25, R12, 0x3 ;  /* 0x0000000c19187211 */ /* 0x000fe200078018ff */
[----:B-1----:R-:W-:-:S03]  /*0540*/  IMAD.WIDE R26, R33, 0x8, R16 ;  /* 0x00000008211a7825 */ /* 0x002fc600078e0210 */
[----:B------:R-:W-:Y:S01]  /*0550*/  LEA.HI.X R25, R25, R13, R30, 0x3, P0 ;  /* 0x0000000d19197211 */ /* 0x000fe200000f1c1e */
        /* <DEDUP_REMOVED lines=133> */
[----:B------:R-:W3:Y:S01]  /*0db0*/  LDG.E.64 R36, desc[UR16][R20.64] ;  /* 0x0000001014247981 */ /* 0x000ee2000c1e1b00 */
[----:B------:R-:W-:-:S06]  /*0dc0*/  UIADD3 UR4, UPT, UPT, UR4, 0x10, URZ ;  /* 0x0000001004047890 */ /* 0x000fcc000fffe0ff */
[----:B------:R-:W-:Y:S01]  /*0dd0*/  ISETP.NE.AND P0, PT, R6, UR4, PT ;  /* 0x0000000406007c0c */ /* 0x000fe2000bf05270 */
[----:B--2---:R0:W-:Y:S04]  /*0de0*/  STG.E.64 desc[UR16][R20.64], R34 ;  /* 0x0000002214007986 */ /* 0x0041e8000c101b10 */
[----:B---3--:R0:W-:Y:S08]  /*0df0*/  STG.E.64 desc[UR16][R18.64], R36 ;  /* 0x0000002412007986 */ /* 0x0081f0000c101b10 */
[----:B------:R-:W-:Y:S05]  /*0e00*/  @P0 BRA `(.L_x_10) ;  /* 0xfffffff400740947 */ /* 0x000fea000383ffff */
[----:B------:R-:W-:-:S07]  /*0e10*/  IMAD.MOV.U32 R28, RZ, RZ, R6 ;  /* 0x000000ffff1c7224 */ /* 0x000fce00078e0006 */
.L_x_9:
[----:B------:R-:W-:Y:S05]  /*0e20*/  BSYNC.RECONVERGENT B3 ;  /* 0x0000000000037941 */ /* 0x000fea0003800200 */
.L_x_8:
[----:B------:R-:W-:-:S13]  /*0e30*/  ISETP.NE.AND P0, PT, R3, RZ, PT ;  /* 0x000000ff0300720c */ /* 0x000fda0003f05270 */
[----:B------:R-:W-:Y:S05]  /*0e40*/  @!P0 BRA `(.L_x_7) ;  /* 0x0000000800988947 */ /* 0x000fea0003800000 */
[----:B0-----:R-:W-:Y:S01]  /*0e50*/  VIADD R16, R3, 0xffffffff ;  /* 0xffffffff03107836 */ /* 0x001fe20000000000 */
[----:B------:R-:W-:-:S04]  /*0e60*/  ISETP.NE.AND P0, PT, R4, RZ, PT ;  /* 0x000000ff0400720c */ /* 0x000fc80003f05270 */
[----:B------:R-:W-:-:S13]  /*0e70*/  ISETP.GE.U32.AND P1, PT, R16, 0x7, PT ;  /* 0x000000071000780c */ /* 0x000fda0003f26070 */
[----:B------:R-:W-:Y:S05]  /*0e80*/  @!P1 BRA `(.L_x_11) ;  /* 0x0000000400449947 */ /* 0x000fea0003800000 */
[----:B------:R-:W-:-:S04]  /*0e90*/  IMAD R17, R28, R33, RZ ;  /* 0x000000211c117224 */ /* 0x000fc800078e02ff */
[C---:B------:R-:W-:Y:S01]  /*0ea0*/  IMAD.WIDE R20, R17.reuse, 0x8, R14 ;  /* 0x0000000811147825 */ /* 0x040fe200078e020e */
[----:B------:R-:W-:-:S04]  /*0eb0*/  IADD3 R19, P1, PT, R17, R0, RZ ;  /* 0x0000000011137210 */ /* 0x000fc80007f3e0ff */
[----:B------:R-:W-:Y:S02]  /*0ec0*/  LEA.HI.X.SX32 R16, R17, RZ, 0x1, P1 ;  /* 0x000000ff11107211 */ /* 0x000fe400008f0eff */
[----:B------:R-:W-:-:S04]  /*0ed0*/  LEA R24, P1, R19, R12, 0x3 ;  /* 0x0000000c13187211 */ /* 0x000fc800078218ff */
[----:B------:R-:W-:Y:S02]  /*0ee0*/  LEA.HI.X R25, R19, R13, R16, 0x3, P1 ;  /* 0x0000000d13197211 */ /* 0x000fe400008f1c10 */
[----:B------:R-:W2:Y:S04]  /*0ef0*/  LDG.E.64 R18, desc[UR16][R20.64] ;  /* 0x0000001014127981 */ /* 0x000ea8000c1e1b00 */
[----:B------:R-:W3:Y:S01]  /*0f00*/  LDG.E.64 R36, desc[UR16][R24.64] ;  /* 0x0000001018247981 */ /* 0x000ee2000c1e1b00 */
[----:B------:R-:W-:-:S05]  /*0f10*/  IMAD.IADD R30, R17, 0x1, R33 ;  /* 0x00000001111e7824 */ /* 0x000fca00078e0221 */
[----:B------:R-:W-:-:S04]  /*0f20*/  IADD3 R17, P1, PT, R30, R0, RZ ;  /* 0x000000001e117210 */ /* 0x000fc80007f3e0ff */
[----:B------:R-:W-:Y:S02]  /*0f30*/  LEA.HI.X.SX32 R16, R30, RZ, 0x1, P1 ;  /* 0x000000ff1e107211 */ /* 0x000fe400008f0eff */
[----:B------:R-:W-:-:S04]  /*0f40*/  LEA R22, P1, R17, R12, 0x3 ;  /* 0x0000000c11167211 */ /* 0x000fc800078218ff */
[----:B------:R-:W-:Y:S01]  /*0f50*/  LEA.HI.X R23, R17, R13, R16, 0x3, P1 ;  /* 0x0000000d11177211 */ /* 0x000fe200008f1c10 */
[----:B---3--:R0:W-:Y:S04]  /*0f60*/  STG.E.64 desc[UR16][R20.64], R36 ;  /* 0x0000002414007986 */ /* 0x0081e8000c101b10 */
[----:B--2---:R-:W-:Y:S04]  /*0f70*/  STG.E.64 desc[UR16][R24.64], R18 ;  /* 0x0000001218007986 */ /* 0x004fe8000c101b10 */
[----:B------:R-:W2:Y:S01]  /*0f80*/  LDG.E.64 R34, desc[UR16][R22.64] ;  /* 0x0000001016227981 */ /* 0x000ea2000c1e1b00 */
[----:B0-----:R-:W-:-:S05]  /*0f90*/  IMAD.WIDE R20, R33, 0x8, R20 ;  /* 0x0000000821147825 */ /* 0x001fca00078e0214 */
[----:B------:R-:W3:Y:S01]  /*0fa0*/  LDG.E.64 R16, desc[UR16][R20.64] ;  /* 0x0000001014107981 */ /* 0x000ee2000c1e1b00 */
[----:B------:R-:W-:-:S05]  /*0fb0*/  IMAD.IADD R30, R30, 0x1, R33 ;  /* 0x000000011e1e7824 */ /* 0x000fca00078e0221 */
[----:B------:R-:W-:-:S04]  /*0fc0*/  IADD3 R27, P1, PT, R30, R0, RZ ;  /* 0x000000001e1b7210 */ /* 0x000fc80007f3e0ff */
[----:B------:R-:W-:Y:S02]  /*0fd0*/  LEA.HI.X.SX32 R32, R30, RZ, 0x1, P1 ;  /* 0x000000ff1e207211 */ /* 0x000fe400008f0eff */
[----:B------:R-:W-:-:S04]  /*0fe0*/  LEA R26, P1, R27, R12, 0x3 ;  /* 0x0000000c1b1a7211 */ /* 0x000fc800078218ff */
[----:B------:R-:W-:Y:S01]  /*0ff0*/  LEA.HI.X R27, R27, R13, R32, 0x3, P1 ;  /* 0x0000000d1b1b7211 */ /* 0x000fe200008f1c20 */
[----:B--2---:R0:W-:Y:S04]  /*1000*/  STG.E.64 desc[UR16][R20.64], R34 ;  /* 0x0000002214007986 */ /* 0x0041e8000c101b10 */
[----:B---3--:R-:W-:Y:S01]  /*1010*/  STG.E.64 desc[UR16][R22.64], R16 ;  /* 0x0000001016007986 */ /* 0x008fe2000c101b10 */
[----:B0-----:R-:W-:-:S03]  /*1020*/  IMAD.WIDE R20, R33, 0x8, R20 ;  /* 0x0000000821147825 */ /* 0x001fc600078e0214 */
[----:B------:R-:W2:Y:S04]  /*1030*/  LDG.E.64 R36, desc[UR16][R26.64] ;  /* 0x000000101a247981 */ /* 0x000ea8000c1e1b00 */
[----:B------:R-:W3:Y:S01]  /*1040*/  LDG.E.64 R18, desc[UR16][R20.64] ;  /* 0x0000001014127981 */ /* 0x000ee2000c1e1b00 */
[----:B------:R-:W-:-:S05]  /*1050*/  IMAD.IADD R30, R30, 0x1, R33 ;  /* 0x000000011e1e7824 */ /* 0x000fca00078e0221 */
[----:B------:R-:W-:-:S04]  /*1060*/  IADD3 R25, P1, PT, R30, R0, RZ ;  /* 0x000000001e197210 */ /* 0x000fc80007f3e0ff */
[----:B------:R-:W-:Y:S02]  /*1070*/  LEA.HI.X.SX32 R32, R30, RZ, 0x1, P1 ;  /* 0x000000ff1e207211 */ /* 0x000fe400008f0eff */
[----:B------:R-:W-:-:S04]  /*1080*/  LEA R24, P1, R25, R12, 0x3 ;  /* 0x0000000c19187211 */ /* 0x000fc800078218ff */
[----:B------:R-:W-:Y:S01]  /*1090*/  LEA.HI.X R25, R25, R13, R32, 0x3, P1 ;  /* 0x0000000d19197211 */ /* 0x000fe200008f1c20 */
[----:B--2---:R0:W-:Y:S04]  /*10a0*/  STG.E.64 desc[UR16][R20.64], R36 ;  /* 0x0000002414007986 */ /* 0x0041e8000c101b10 */
[----:B---3--:R-:W-:Y:S04]  /*10b0*/  STG.E.64 desc[UR16][R26.64], R18 ;  /* 0x000000121a007986 */ /* 0x008fe8000c101b10 */
        /* <DEDUP_REMOVED lines=9> */
[----:B---3--:R1:W-:Y:S01]  /*1150*/  STG.E.64 desc[UR16][R24.64], R16 ;  /* 0x0000001018007986 */ /* 0x0083e2000c101b10 */
        /* <DEDUP_REMOVED lines=10> */
[----:B-1----:R-:W2:Y:S01]  /*1200*/  LDG.E.64 R16, desc[UR16][R36.64] ;  /* 0x0000001024107981 */ /* 0x002ea2000c1e1b00 */
[----:B0-----:R-:W-:-:S05]  /*1210*/  IMAD.WIDE R20, R33, 0x8, R20 ;  /* 0x0000000821147825 */ /* 0x001fca00078e0214 */
[----:B------:R-:W3:Y:S01]  /*1220*/  LDG.E.64 R34, desc[UR16][R20.64] ;  /* 0x0000001014227981 */ /* 0x000ee2000c1e1b00 */
[----:B------:R-:W-:-:S05]  /*1230*/  IMAD.IADD R30, R30, 0x1, R33 ;  /* 0x000000011e1e7824 */ /* 0x000fca00078e0221 */
[----:B------:R-:W-:-:S04]  /*1240*/  IADD3 R25, P1, PT, R30, R0, RZ ;  /* 0x000000001e197210 */ /* 0x000fc80007f3e0ff */
[----:B------:R-:W-:Y:S02]  /*1250*/  LEA.HI.X.SX32 R32, R30, RZ, 0x1, P1 ;  /* 0x000000ff1e207211 */ /* 0x000fe400008f0eff */
[----:B------:R-:W-:Y:S01]  /*1260*/  LEA R24, P1, R25, R12, 0x3 ;  /* 0x0000000c19187211 */ /* 0x000fe200078218ff */
[----:B------:R-:W-:-:S03]  /*1270*/  IMAD.WIDE R26, R33, 0x8, R20 ;  /* 0x00000008211a7825 */ /* 0x000fc600078e0214 */
[----:B------:R-:W-:Y:S01]  /*1280*/  LEA.HI.X R25, R25, R13, R32, 0x3, P1 ;  /* 0x0000000d19197211 */ /* 0x000fe200008f1c20 */
[----:B--2---:R0:W-:Y:S04]  /*1290*/  STG.E.64 desc[UR16][R20.64], R16 ;  /* 0x0000001014007986 */ /* 0x0041e8000c101b10 */
[----:B---3--:R1:W-:Y:S04]  /*12a0*/  STG.E.64 desc[UR16][R36.64], R34 ;  /* 0x0000002224007986 */ /* 0x0083e8000c101b10 */
[----:B0-----:R-:W2:Y:S04]  /*12b0*/  LDG.E.64 R16, desc[UR16][R24.64] ;  /* 0x0000001018107981 */ /* 0x001ea8000c1e1b00 */
        /* <DEDUP_REMOVED lines=9> */
[----:B-1----:R-:W2:Y:S04]  /*1350*/  LDG.E.64 R34, desc[UR16][R18.64] ;  /* 0x0000001012227981 */ /* 0x002ea8000c1e1b00 */
[----:B------:R-:W3:Y:S01]  /*1360*/  LDG.E.64 R36, desc[UR16][R20.64] ;  /* 0x0000001014247981 */ /* 0x000ee2000c1e1b00 */
[----:B------:R-:W-:-:S03]  /*1370*/  VIADD R28, R28, 0x8 ;  /* 0x000000081c1c7836 */ /* 0x000fc60000000000 */
[----:B--2---:R0:W-:Y:S04]  /*1380*/  STG.E.64 desc[UR16][R20.64], R34 ;  /* 0x0000002214007986 */ /* 0x0041e8000c101b10 */
[----:B---3--:R0:W-:Y:S02]  /*1390*/  STG.E.64 desc[UR16][R18.64], R36 ;  /* 0x0000002412007986 */ /* 0x0081e4000c101b10 */
.L_x_11:
        /* <DEDUP_REMOVED lines=26> */
[----:B------:R-:W-:-:S04]  /*1540*/  LEA R16, P1, R17, R12, 0x3 ;  /* 0x0000000c11107211 */ /* 0x000fc800078218ff */
[----:B------:R-:W-:Y:S01]  /*1550*/  LEA.HI.X R17, R17, R13, R32, 0x3, P1 ;  /* 0x0000000d11117211 */ /* 0x000fe200008f1c20 */
[----:B---3--:R0:W-:Y:S04]  /*1560*/  STG.E.64 desc[UR16][R26.64], R18 ;  /* 0x000000121a007986 */ /* 0x0081e8000c101b10 */
[----:B--2---:R2:W-:Y:S04]  /*1570*/  STG.E.64 desc[UR16][R34.64], R36 ;  /* 0x0000002422007986 */ /* 0x0045e8000c101b10 */
[----:B-1----:R-:W3:Y:S01]  /*1580*/  LDG.E.64 R20, desc[UR16][R16.64] ;  /* 0x0000001010147981 */ /* 0x002ee2000c1e1b00 */
[----:B0-----:R-:W-:-:S05]  /*1590*/  IMAD.WIDE R18, R33, 0x8, R26 ;  /* 0x0000000821127825 */ /* 0x001fca00078e021a */
[----:B------:R-:W4:Y:S01]  /*15a0*/  LDG.E.64 R22, desc[UR16][R18.64] ;  /* 0x0000001012167981 */ /* 0x000f22000c1e1b00 */
[----:B------:R-:W-:-:S05]  /*15b0*/  IMAD.IADD R25, R30, 0x1, R33 ;  /* 0x000000011e197824 */ /* 0x000fca00078e0221 */
[----:B------:R-:W-:-:S04]  /*15c0*/  IADD3 R30, P1, PT, R25, R0, RZ ;  /* 0x00000000191e7210 */ /* 0x000fc80007f3e0ff */
[----:B------:R-:W-:Y:S02]  /*15d0*/  LEA.HI.X.SX32 R25, R25, RZ, 0x1, P1 ;  /* 0x000000ff19197211 */ /* 0x000fe400008f0eff */
[----:B------:R-:W-:Y:S01]  /*15e0*/  LEA R24, P1, R30, R12, 0x3 ;  /* 0x0000000c1e187211 */ /* 0x000fe200078218ff */
[----:B------:R-:W-:-:S03]  /*15f0*/  IMAD.WIDE R26, R33, 0x8, R18 ;  /* 0x00000008211a7825 */ /* 0x000fc600078e0212 */
[----:B------:R-:W-:Y:S01]  /*1600*/  LEA.HI.X R25, R30, R13, R25, 0x3, P1 ;  /* 0x0000000d1e197211 */ /* 0x000fe200008f1c19 */
[----:B---3--:R0:W-:Y:S04]  /*1610*/  STG.E.64 desc[UR16][R18.64], R20 ;  /* 0x0000001412007986 */ /* 0x0081e8000c101b10 */
[----:B----4-:R0:W-:Y:S04]  /*1620*/  STG.E.64 desc[UR16][R16.64], R22 ;  /* 0x0000001610007986 */ /* 0x0101e8000c101b10 */
[----:B--2---:R-:W2:Y:S04]  /*1630*/  LDG.E.64 R34, desc[UR16][R24.64] ;  /* 0x0000001018227981 */ /* 0x004ea8000c1e1b00 */
[----:B------:R-:W3:Y:S01]  /*1640*/  LDG.E.64 R36, desc[UR16][R26.64] ;  /* 0x000000101a247981 */ /* 0x000ee2000c1e1b00 */
[----:B------:R-:W-:-:S03]  /*1650*/  VIADD R28, R28, 0x4 ;  /* 0x000000041c1c7836 */ /* 0x000fc60000000000 */
[----:B--2---:R0:W-:Y:S04]  /*1660*/  STG.E.64 desc[UR16][R26.64], R34 ;  /* 0x000000221a007986 */ /* 0x0041e8000c101b10 */
[----:B---3--:R0:W-:Y:S02]  /*1670*/  STG.E.64 desc[UR16][R24.64], R36 ;  /* 0x0000002418007986 */ /* 0x0081e4000c101b10 */
.L_x_12:
[----:B------:R-:W-:Y:S05]  /*1680*/  @!P0 BRA `(.L_x_7) ;  /* 0x0000000000888947 */ /* 0x000fea0003800000 */
[----:B0-----:R-:W-:-:S05]  /*1690*/  IMAD R25, R28, R33, RZ ;  /* 0x000000211c197224 */ /* 0x001fca00078e02ff */
[----:B------:R-:W-:-:S04]  /*16a0*/  IADD3 R17, P0, PT, R25, R0, RZ ;  /* 0x0000000019117210 */ /* 0x000fc80007f1e0ff */
[----:B------:R-:W-:Y:S02]  /*16b0*/  LEA.HI.X.SX32 R16, R25, RZ, 0x1, P0 ;  /* 0x000000ff19107211 */ /* 0x000fe400000f0eff */
[----:B------:R-:W-:-:S04]  /*16c0*/  LEA R22, P0, R17, R12, 0x3 ;  /* 0x0000000c11167211 */ /* 0x000fc800078018ff */
[----:B------:R-:W-:Y:S01]  /*16d0*/  LEA.HI.X R23, R17, R13, R16, 0x3, P0 ;  /* 0x0000000d11177211 */ /* 0x000fe200000f1c10 */
[----:B------:R-:W-:-:S04]  /*16e0*/  IMAD.WIDE R16, R25, 0x8, R14 ;  /* 0x0000000819107825 */ /* 0x000fc800078e020e */
[----:B------:R-:W2:Y:S04]  /*16f0*/  LDG.E.64 R18, desc[UR16][R22.64] ;  /* 0x0000001016127981 */ /* 0x000ea8000c1e1b00 */
[----:B------:R-:W3:Y:S01]  /*1700*/  LDG.E.64 R20, desc[UR16][R16.64] ;  /* 0x0000001010147981 */ /* 0x000ee2000c1e1b00 */
[----:B------:R-:W-:-:S03]  /*1710*/  ISETP.NE.AND P0, PT, R5, 0x1, PT ;  /* 0x000000010500780c */ /* 0x000fc60003f05270 */
[----:B--2---:R1:W-:Y:S04]  /*1720*/  STG.E.64 desc[UR16][R16.64], R18 ;  /* 0x0000001210007986 */ /* 0x0043e8000c101b10 */
[----:B---3--:R1:W-:Y:S06]  /*1730*/  STG.E.64 desc[UR16][R22.64], R20 ;  /* 0x0000001416007986 */ /* 0x0083ec000c101b10 */
[----:B------:R-:W-:Y:S05]  /*1740*/  @!P0 BRA `(.L_x_7) ;  /* 0x0000000000588947 */ /* 0x000fea0003800000 */
[----:B------:R-:W-:Y:S02]  /*1750*/  IMAD.IADD R25, R25, 0x1, R33 ;  /* 0x0000000119197824 */ /* 0x000fe400078e0221 */
[----:B-1----:R-:W-:-:S03]  /*1760*/  IMAD.WIDE R16, R33, 0x8, R16 ;  /* 0x0000000821107825 */ /* 0x002fc600078e0210 */
[C---:B------:R-:W-:Y:S02]  /*1770*/  IADD3 R19, P0, PT, R25.reuse, R0, RZ ;  /* 0x0000000019137210 */ /* 0x040fe40007f1e0ff */
[----:B------:R-:W2:Y:S02]  /*1780*/  LDG.E.64 R20, desc[UR16][R16.64] ;  /* 0x0000001010147981 */ /* 0x000ea4000c1e1b00 */
[----:B------:R-:W-:Y:S02]  /*1790*/  LEA.HI.X.SX32 R18, R25, RZ, 0x1, P0 ;  /* 0x000000ff19127211 */ /* 0x000fe400000f0eff */
[----:B------:R-:W-:-:S04]  /*17a0*/  LEA R22, P0, R19, R12, 0x3 ;  /* 0x0000000c13167211 */ /* 0x000fc800078018ff */
[----:B------:R-:W-:-:S05]  /*17b0*/  LEA.HI.X R23, R19, R13, R18, 0x3, P0 ;  /* 0x0000000d13177211 */ /* 0x000fca00000f1c12 */
[----:B------:R-:W3:Y:S01]  /*17c0*/  LDG.E.64 R18, desc[UR16][R22.64] ;  /* 0x0000001016127981 */ /* 0x000ee2000c1e1b00 */
[----:B------:R-:W-:-:S03]  /*17d0*/  ISETP.NE.AND P0, PT, R5, 0x2, PT ;  /* 0x000000020500780c */ /* 0x000fc60003f05270 */
[----:B---3--:R3:W-:Y:S04]  /*17e0*/  STG.E.64 desc[UR16][R16.64], R18 ;  /* 0x0000001210007986 */ /* 0x0087e8000c101b10 */
[----:B--2---:R3:W-:Y:S06]  /*17f0*/  STG.E.64 desc[UR16][R22.64], R20 ;  /* 0x0000001416007986 */ /* 0x0047ec000c101b10 */
[----:B------:R-:W-:Y:S05]  /*1800*/  @!P0 BRA `(.L_x_7) ;  /* 0x0000000000288947 */ /* 0x000fea0003800000 */
[----:B---3--:R-:W-:Y:S02]  /*1810*/  IMAD.IADD R19, R25, 0x1, R33 ;  /* 0x0000000119137824 */ /* 0x008fe400078e0221 */
[----:B------:R-:W-:-:S03]  /*1820*/  IMAD.WIDE R16, R33, 0x8, R16 ;  /* 0x0000000821107825 */ /* 0x000fc600078e0210 */
[----:B------:R-:W-:-:S04]  /*1830*/  IADD3 R21, P0, PT, R19, R0, RZ ;  /* 0x0000000013157210 */ /* 0x000fc80007f1e0ff */
[----:B------:R-:W-:Y:S02]  /*1840*/  LEA.HI.X.SX32 R19, R19, RZ, 0x1, P0 ;  /* 0x000000ff13137211 */ /* 0x000fe400000f0eff */
[----:B------:R-:W-:-:S04]  /*1850*/  LEA R18, P0, R21, R12, 0x3 ;  /* 0x0000000c15127211 */ /* 0x000fc800078018ff */
[----:B------:R-:W-:Y:S02]  /*1860*/  LEA.HI.X R19, R21, R13, R19, 0x3, P0 ;  /* 0x0000000d15137211 */ /* 0x000fe400000f1c13 */
[----:B------:R-:W2:Y:S04]  /*1870*/  LDG.E.64 R20, desc[UR16][R16.64] ;  /* 0x0000001010147981 */ /* 0x000ea8000c1e1b00 */
[----:B------:R-:W3:Y:S04]  /*1880*/  LDG.E.64 R22, desc[UR16][R18.64] ;  /* 0x0000001012167981 */ /* 0x000ee8000c1e1b00 */
[----:B---3--:R4:W-:Y:S04]  /*1890*/  STG.E.64 desc[UR16][R16.64], R22 ;  /* 0x0000001610007986 */ /* 0x0089e8000c101b10 */
[----:B--2---:R4:W-:Y:S02]  /*18a0*/  STG.E.64 desc[UR16][R18.64], R20 ;  /* 0x0000001412007986 */ /* 0x0049e4000c101b10 */
.L_x_7:
[----:B------:R-:W-:Y:S05]  /*18b0*/  BSYNC.RELIABLE B2 ;  /* 0x0000000000027941 */ /* 0x000fea0003800100 */
.L_x_4:
[----:B01-34-:R-:W-:-:S04]  /*18c0*/  IMAD.WIDE.U32 R16, R9, 0x4, R10 ;  /* 0x0000000409107825 */ /* 0x01bfc800078e000a */
[----:B------:R-:W-:Y:S01]  /*18d0*/  VIADD R30, R9, 0x1 ;  /* 0x00000001091e7836 */ /* 0x000fe20000000000 */
[----:B------:R0:W-:Y:S01]  /*18e0*/  STG.E desc[UR16][R16.64], R0 ;  /* 0x0000000010007986 */ /* 0x0001e2000c101910 */
[----:B------:R-:W-:-:S03]  /*18f0*/  IMAD.MOV.U32 R28, RZ, RZ, 0x1 ;  /* 0x00000001ff1c7424 */ /* 0x000fc600078e00ff */
[----:B------:R-:W-:-:S13]  /*1900*/  ISETP.GE.AND P0, PT, R30, R31, PT ;  /* 0x0000001f1e00720c */ /* 0x000fda0003f06270 */
[----:B0-----:R-:W-:Y:S05]  /*1910*/  @P0 BRA `(.L_x_6) ;  /* 0x0000000c00440947 */ /* 0x001fea0003800000 */
[----:B------:R-:W-:-:S06]  /*1920*/  IMAD.WIDE R16, R29, 0x8, R14 ;  /* 0x000000081d107825 */ /* 0x000fcc00078e020e */
[----:B------:R-:W5:Y:S02]  /*1930*/  LDG.E.64 R16, desc[UR16][R16.64] ;  /* 0x0000001010107981 */ /* 0x000f64000c1e1b00 */
.L_x_21:
[----:B012---:R-:W-:Y:S01]  /*1940*/  IMAD.IADD R19, R29, 0x1, R30 ;  /* 0x000000011d137824 */ /* 0x007fe200078e021e */
[----:B-----5:R-:W0:Y:S01]  /*1950*/  MUFU.RCP64H R21, R17 ;  /* 0x0000001100157308 */ /* 0x020e220000001800 */
[----:B------:R-:W-:Y:S01]  /*1960*/  IMAD.MOV.U32 R20, RZ, RZ, 0x1 ;  /* 0x00000001ff147424 */ /* 0x000fe200078e00ff */
[----:B------:R-:W1:Y:S01]  /*1970*/  LDC R0, c[0x0][0x3a0] ;  /* 0x0000e800ff007b82 */ /* 0x000e620000000800 */
[----:B------:R-:W-:-:S06]  /*1980*/  IMAD.WIDE R18, R19, 0x8, R12 ;  /* 0x0000000813127825 */ /* 0x000fcc00078e020c */
[----:B------:R-:W2:Y:S01]  /*1990*/  LDG.E.64 R18, desc[UR16][R18.64] ;  /* 0x0000001012127981 */ /* 0x000ea2000c1e1b00 */
[----:B------:R-:W-:Y:S01]  /*19a0*/  BSSY.RECONVERGENT B2, `(.L_x_13) ;  /* 0x0000012000027945 */ /* 0x000fe20003800200 */
[----:B0-----:R-:W-:-:S08]  /*19b0*/  DFMA R22, -R16, R20, 1 ;  /* 0x3ff000001016742b */ /* 0x001fd00000000114 */
[----:B------:R-:W-:Y:S01]  /*19c0*/  DFMA R22, R22, R22, R22 ;  /* 0x000000161616722b */ /* 0x000fe20000000016 */
[----:B-1----:R-:W-:-:S07]  /*19d0*/  ISETP.GE.U32.AND P1, PT, R0, 0x8, PT ;  /* 0x000000080000780c */ /* 0x002fce0003f26070 */
[----:B------:R-:W-:-:S08]  /*19e0*/  DFMA R22, R20, R22, R20 ;  /* 0x000000161416722b */ /* 0x000fd00000000014 */
[----:B------:R-:W-:-:S08]  /*19f0*/  DFMA R20, -R16, R22, 1 ;  /* 0x3ff000001014742b */ /* 0x000fd00000000116 */
[----:B------:R-:W-:-:S08]  /*1a00*/  DFMA R22, R22, R20, R22 ;  /* 0x000000141616722b */ /* 0x000fd00000000016 */
[----:B--2---:R-:W-:Y:S01]  /*1a10*/  DMUL R26, R18, R22 ;  /* 0x00000016121a7228 */ /* 0x004fe20000000000 */
[----:B------:R-:W-:-:S07]  /*1a20*/  FSETP.GEU.AND P2, PT, |R19|, 6.5827683646048100446e-37, PT ;  /* 0x036000001300780b */ /* 0x000fce0003f4e200 */
[----:B------:R-:W-:-:S08]  /*1a30*/  DFMA R20, -R16, R26, R18 ;  /* 0x0000001a1014722b */ /* 0x000fd00000000112 */
[----:B------:R-:W-:-:S10]  /*1a40*/  DFMA R26, R22, R20, R26 ;  /* 0x00000014161a722b */ /* 0x000fd4000000001a */
[----:B------:R-:W-:-:S05]  /*1a50*/  FFMA R20, RZ, R17, R27 ;  /* 0x00000011ff147223 */ /* 0x000fca000000001b */
[----:B------:R-:W-:-:S13]  /*1a60*/  FSETP.GT.AND P0, PT, |R20|, 1.469367938527859385e-39, PT ;  /* 0x001000001400780b */ /* 0x000fda0003f04200 */
[----:B------:R-:W-:Y:S05]  /*1a70*/  @P0 BRA P2, `(.L_x_14) ;  /* 0x0000000000100947 */ /* 0x000fea0001000000 */
[----:B------:R-:W-:Y:S01]  /*1a80*/  IMAD.MOV.U32 R20, RZ, RZ, R16 ;  /* 0x000000ffff147224 */ /* 0x000fe200078e0010 */
[----:B------:R-:W-:Y:S01]  /*1a90*/  MOV R0, 0x1ac0 ;  /* 0x00001ac000007802 */ /* 0x000fe20000000f00 */
[----:B------:R-:W-:-:S07]  /*1aa0*/  IMAD.MOV.U32 R23, RZ, RZ, R17 ;  /* 0x000000ffff177224 */ /* 0x000fce00078e0011 */
[----:B------:R-:W-:Y:S05]  /*1ab0*/  CALL.REL.NOINC `($__internal_0_$__cuda_sm20_div_rn_f64_full) ;  /* 0x0000002400e47944 */ /* 0x000fea0003c00000 */
.L_x_14:
[----:B------:R-:W-:Y:S05]  /*1ac0*/  BSYNC.RECONVERGENT B2 ;  /* 0x0000000000027941 */ /* 0x000fea0003800200 */
.L_x_13:
[----:B------:R-:W-:Y:S01]  /*1ad0*/  IMAD.MOV.U32 R0, RZ, RZ, RZ ;  /* 0x000000ffff007224 */ /* 0x000fe200078e00ff */
[----:B------:R-:W-:Y:S06]  /*1ae0*/  @!P1 BRA `(.L_x_15) ;  /* 0x0000000400609947 */ /* 0x000fec0003800000 */
[----:B------:R-:W-:Y:S01]  /*1af0*/  BSSY.RECONVERGENT B2, `(.L_x_16) ;  /* 0x0000056000027945 */ /* 0x000fe20003800200 */
[----:B------:R-:W-:-:S07]  /*1b00*/  IMAD.MOV.U32 R0, RZ, RZ, RZ ;  /* 0x000000ffff007224 */ /* 0x000fce00078e00ff */
.L_x_17:
[----:B0-----:R-:W0:Y:S02]  /*1b10*/  LDC R31, c[0x0][0x388] ;  /* 0x0000e200ff1f7b82 */ /* 0x001e240000000800 */
[----:B0-----:R-:W-:-:S04]  /*1b20*/  IMAD R33, R0, R31, RZ ;  /* 0x0000001f00217224 */ /* 0x001fc800078e02ff */
[C---:B------:R-:W-:Y:S01]  /*1b30*/  IMAD.WIDE R24, R33.reuse, 0x8, R14 ;  /* 0x0000000821187825 */ /* 0x040fe200078e020e */
[----:B------:R-:W-:-:S04]  /*1b40*/  IADD3 R19, P0, PT, R33, R30, RZ ;  /* 0x0000001e21137210 */ /* 0x000fc80007f1e0ff */
[----:B------:R-:W-:Y:S02]  /*1b50*/  LEA.HI.X.SX32 R18, R33, RZ, 0x1, P0 ;  /* 0x000000ff21127211 */ /* 0x000fe400000f0eff */
[----:B------:R-:W-:-:S04]  /*1b60*/  LEA R22, P0, R19, R12, 0x3 ;  /* 0x0000000c13167211 */ /* 0x000fc800078018ff */
[----:B------:R-:W-:Y:S02]  /*1b70*/  LEA.HI.X R23, R19, R13, R18, 0x3, P0 ;  /* 0x0000000d13177211 */ /* 0x000fe400000f1c12 */
[----:B------:R-:W2:Y:S04]  /*1b80*/  LDG.E.64 R18, desc[UR16][R24.64] ;  /* 0x0000001018127981 */ /* 0x000ea8000c1e1b00 */
[----:B------:R-:W2:Y:S01]  /*1b90*/  LDG.E.64 R20, desc[UR16][R22.64] ;  /* 0x0000001016147981 */ /* 0x000ea2000c1e1b00 */
[----:B------:R-:W-:Y:S02]  /*1ba0*/  IMAD.IADD R32, R33, 0x1, R31 ;  /* 0x0000000121207824 */ /* 0x000fe400078e021f */
[----:B------:R-:W-:-:S03]  /*1bb0*/  IMAD.WIDE R34, R31, 0x8, R24 ;  /* 0x000000081f227825 */ /* 0x000fc600078e0218 */
[----:B------:R-:W-:Y:S01]  /*1bc0*/  IADD3 R33, P0, PT, R32, R30, RZ ;  /* 0x0000001e20217210 */ /* 0x000fe20007f1e0ff */
[----:B--2---:R-:W-:-:S03]  /*1bd0*/  DFMA R20, R18, -R26, R20 ;  /* 0x8000001a1214722b */ /* 0x004fc60000000014 */
[C---:B------:R-:W-:Y:S02]  /*1be0*/  LEA.HI.X.SX32 R18, R32.reuse, RZ, 0x1, P0 ;  /* 0x000000ff20127211 */ /* 0x040fe400000f0eff */
[C---:B------:R-:W-:Y:S02]  /*1bf0*/  LEA R36, P0, R33.reuse, R12, 0x3 ;  /* 0x0000000c21247211 */ /* 0x040fe400078018ff */
[----:B------:R0:W-:Y:S02]  /*1c00*/  STG.E.64 desc[UR16][R22.64], R20 ;  /* 0x0000001416007986 */ /* 0x0001e4000c101b10 */
[----:B------:R-:W-:Y:S02]  /*1c10*/  LEA.HI.X R37, R33, R13, R18, 0x3, P0 ;  /* 0x0000000d21257211 */ /* 0x000fe400000f1c12 */
[----:B------:R-:W2:Y:S04]  /*1c20*/  LDG.E.64 R18, desc[UR16][R34.64] ;  /* 0x0000001022127981 */ /* 0x000ea8000c1e1b00 */
[----:B------:R-:W2:Y:S01]  /*1c30*/  LDG.E.64 R24, desc[UR16][R36.64] ;  /* 0x0000001024187981 */ /* 0x000ea2000c1e1b00 */
[----:B0-----:R-:W-:-:S05]  /*1c40*/  IMAD.IADD R22, R32, 0x1, R31 ;  /* 0x0000000120167824 */ /* 0x001fca00078e021f */
[----:B------:R-:W-:Y:S01]  /*1c50*/  IADD3 R33, P0, PT, R22, R30, RZ ;  /* 0x0000001e16217210 */ /* 0x000fe20007f1e0ff */
[----:B--2---:R-:W-:-:S03]  /*1c60*/  DFMA R24, R18, -R26, R24 ;  /* 0x8000001a1218722b */ /* 0x004fc60000000018 */
[----:B------:R-:W-:Y:S02]  /*1c70*/  LEA.HI.X.SX32 R18, R22, RZ, 0x1, P0 ;  /* 0x000000ff16127211 */ /* 0x000fe400000f0eff */
[C---:B------:R-:W-:Y:S02]  /*1c80*/  LEA R32, P0, R33.reuse, R12, 0x3 ;  /* 0x0000000c21207211 */ /* 0x040fe400078018ff */
[----:B------:R0:W-:Y:S02]  /*1c90*/  STG.E.64 desc[UR16][R36.64], R24 ;  /* 0x0000001824007986 */ /* 0x0001e4000c101b10 */
[----:B------:R-:W-:Y:S01]  /*1ca0*/  LEA.HI.X R33, R33, R13, R18, 0x3, P0 ;  /* 0x0000000d21217211 */ /* 0x000fe200000f1c12 */
[----:B------:R-:W-:-:S04]  /*1cb0*/  IMAD.WIDE R18, R31, 0x8, R34 ;  /* 0x000000081f127825 */ /* 0x000fc800078e0222 */
[----:B------:R-:W2:Y:S04]  /*1cc0*/  LDG.E.64 R34, desc[UR16][R32.64] ;  /* 0x0000001020227981 */ /* 0x000ea8000c1e1b00 */
[----:B------:R-:W2:Y:S01]  /*1cd0*/  LDG.E.64 R20, desc[UR16][R18.64] ;  /* 0x0000001012147981 */ /* 0x000ea2000c1e1b00 */
[----:B0-----:R-:W-:-:S05]  /*1ce0*/  IMAD.IADD R36, R22, 0x1, R31 ;  /* 0x0000000116247824 */ /* 0x001fca00078e021f */
[----:B------:R-:W-:Y:S01]  /*1cf0*/  IADD3 R23, P0, PT, R36, R30, RZ ;  /* 0x0000001e24177210 */ /* 0x000fe20007f1e0ff */
[----:B--2---:R-:W-:-:S03]  /*1d00*/  DFMA R34, R20, -R26, R34 ;  /* 0x8000001a1422722b */ /* 0x004fc60000000022 */
[----:B------:R-:W-:Y:S02]  /*1d10*/  LEA.HI.X.SX32 R20, R36, RZ, 0x1, P0 ;  /* 0x000000ff24147211 */ /* 0x000fe400000f0eff */
[----:B------:R-:W-:-:S04]  /*1d20*/  LEA R22, P0, R23, R12, 0x3 ;  /* 0x0000000c17167211 */ /* 0x000fc800078018ff */
[----:B------:R-:W-:Y:S01]  /*1d30*/  LEA.HI.X R23, R23, R13, R20, 0x3, P0 ;  /* 0x0000000d17177211 */ /* 0x000fe200000f1c14 */
[----:B------:R-:W-:Y:S01]  /*1d40*/  IMAD.WIDE R20, R31, 0x8, R18 ;  /* 0x000000081f147825 */ /* 0x000fe200078e0212 */
[----:B------:R0:W-:Y:S04]  /*1d50*/  STG.E.64 desc[UR16][R32.64], R34 ;  /* 0x0000002220007986 */ /* 0x0001e8000c101b10 */
[----:B------:R-:W2:Y:S04]  /*1d60*/  LDG.E.64 R24, desc[UR16][R20.64] ;  /* 0x0000001014187981 */ /* 0x000ea8000c1e1b00 */
[----:B------:R-:W2:Y:S01]  /*1d70*/  LDG.E.64 R18, desc[UR16][R22.64] ;  /* 0x0000001016127981 */ /* 0x000ea2000c1e1b00 */
[----:B------:R-:W-:-:S05]  /*1d80*/  IMAD.IADD R36, R36, 0x1, R31 ;  /* 0x0000000124247824 */ /* 0x000fca00078e021f */
[C---:B------:R-:W-:Y:S01]  /*1d90*/  IADD3 R37, P0, PT, R36.reuse, R30, RZ ;  /* 0x0000001e24257210 */ /* 0x040fe20007f1e0ff */
[----:B0-----:R-:W-:Y:S01]  /*1da0*/  IMAD.WIDE R32, R31, 0x8, R20 ;  /* 0x000000081f207825 */ /* 0x001fe200078e0214 */
[----:B--2---:R-:W-:Y:S02]  /*1db0*/  DFMA R18, R24, -R26, R18 ;  /* 0x8000001a1812722b */ /* 0x004fe40000000012 */
[----:B------:R-:W-:Y:S02]  /*1dc0*/  LEA.HI.X.SX32 R25, R36, RZ, 0x1, P0 ;  /* 0x000000ff24197211 */ /* 0x000fe400000f0eff */
[----:B------:R-:W-:-:S04]  /*1dd0*/  LEA R24, P0, R37, R12, 0x3 ;  /* 0x0000000c25187211 */ /* 0x000fc800078018ff */
[----:B------:R-:W-:Y:S01]  /*1de0*/  LEA.HI.X R25, R37, R13, R25, 0x3, P0 ;  /* 0x0000000d25197211 */ /* 0x000fe200000f1c19 */
[----:B------:R0:W-:Y:S04]  /*1df0*/  STG.E.64 desc[UR16][R22.64], R18 ;  /* 0x0000001216007986 */ /* 0x0001e8000c101b10 */
[----:B------:R-:W2:Y:S04]  /*1e00*/  LDG.E.64 R20, desc[UR16][R24.64] ;  /* 0x0000001018147981 */ /* 0x000ea8000c1e1b00 */
[----:B0-----:R-:W2:Y:S01]  /*1e10*/  LDG.E.64 R18, desc[UR16][R32.64] ;  /* 0x0000001020127981 */ /* 0x001ea2000c1e1b00 */
[----:B------:R-:W-:-:S05]  /*1e20*/  IMAD.IADD R36, R36, 0x1, R31 ;  /* 0x0000000124247824 */ /* 0x000fca00078e021f */
[----:B------:R-:W-:-:S04]  /*1e30*/  IADD3 R35, P0, PT, R36, R30, RZ ;  /* 0x0000001e24237210 */ /* 0x000fc80007f1e0ff */
[----:B------:R-:W-:Y:S02]  /*1e40*/  LEA.HI.X.SX32 R37, R36, RZ, 0x1, P0 ;  /* 0x000000ff24257211 */ /* 0x000fe400000f0eff */
[----:B------:R-:W-:Y:S01]  /*1e50*/  LEA R34, P0, R35, R12, 0x3 ;  /* 0x0000000c23227211 */ /* 0x000fe200078018ff */
[----:B------:R-:W-:-:S03]  /*1e60*/  IMAD.WIDE R22, R31, 0x8, R32 ;  /* 0x000000081f167825 */ /* 0x000fc600078e0220 */
[----:B------:R-:W-:Y:S01]  /*1e70*/  LEA.HI.X R35, R35, R13, R37, 0x3, P0 ;  /* 0x0000000d23237211 */ /* 0x000fe200000f1c25 */
[----:B--2---:R-:W-:-:S07]  /*1e80*/  DFMA R20, R18, -R26, R20 ;  /* 0x8000001a1214722b */ /* 0x004fce0000000014 */
        /* <DEDUP_REMOVED lines=12> */
[----:B------:R-:W2:Y:S01]  /*1f50*/  LDG.E.64 R22, desc[UR16][R18.64] ;  /* 0x0000001012167981 */ /* 0x000ea2000c1e1b00 */
[----:B------:R-:W-:-:S05]  /*1f60*/  IMAD.IADD R36, R36, 0x1, R31 ;  /* 0x0000000124247824 */ /* 0x000fca00078e021f */
[----:B------:R-:W-:-:S04]  /*1f70*/  IADD3 R37, P0, PT, R36, R30, RZ ;  /* 0x0000001e24257210 */ /* 0x000fc80007f1e0ff */
[----:B------:R-:W-:Y:S01]  /*1f80*/  LEA.HI.X.SX32 R36, R36, RZ, 0x1, P0 ;  /* 0x000000ff24247211 */ /* 0x000fe200000f0eff */
[----:B--2---:R-:W-:Y:S01]  /*1f90*/  DFMA R22, R20, -R26, R22 ;  /* 0x8000001a1416722b */ /* 0x004fe20000000016 */
[----:B------:R-:W-:-:S04]  /*1fa0*/  LEA R20, P0, R37, R12, 0x3 ;  /* 0x0000000c25147211 */ /* 0x000fc800078018ff */
[----:B------:R-:W-:Y:S01]  /*1fb0*/  LEA.HI.X R21, R37, R13, R36, 0x3, P0 ;  /* 0x0000000d25157211 */ /* 0x000fe200000f1c24 */
[----:B------:R-:W-:Y:S01]  /*1fc0*/  IMAD.WIDE R36, R31, 0x8, R24 ;  /* 0x000000081f247825 */ /* 0x000fe200078e0218 */
[----:B------:R0:W-:Y:S04]  /*1fd0*/  STG.E.64 desc[UR16][R18.64], R22 ;  /* 0x0000001612007986 */ /* 0x0001e8000c101b10 */
[----:B------:R-:W2:Y:S04]  /*1fe0*/  LDG.E.64 R24, desc[UR16][R20.64] ;  /* 0x0000001014187981 */ /* 0x000ea8000c1e1b00 */
[----:B------:R-:W2:Y:S01]  /*1ff0*/  LDG.E.64 R36, desc[UR16][R36.64] ;  /* 0x0000001024247981 */ /* 0x000ea2000c1e1b00 */
[----:B------:R-:W-:-:S05]  /*2000*/  VIADD R0, R0, 0x8 ;  /* 0x0000000800007836 */ /* 0x000fca0000000000 */
[----:B------:R-:W-:Y:S01]  /*2010*/  ISETP.NE.AND P0, PT, R0, R7, PT ;  /* 0x000000070000720c */ /* 0x000fe20003f05270 */
[----:B--2---:R-:W-:-:S07]  /*2020*/  DFMA R24, R36, -R26, R24 ;  /* 0x8000001a2418722b */ /* 0x004fce0000000018 */
[----:B------:R0:W-:Y:S05]  /*2030*/  STG.E.64 desc[UR16][R20.64], R24 ;  /* 0x0000001814007986 */ /* 0x0001ea000c101b10 */
[----:B------:R-:W-:Y:S05]  /*2040*/  @P0 BRA `(.L_x_17) ;  /* 0xfffffff800b00947 */ /* 0x000fea000383ffff */
[----:B------:R-:W-:Y:S05]  /*2050*/  BSYNC.RECONVERGENT B2 ;  /* 0x0000000000027941 */ /* 0x000fea0003800200 */
.L_x_16:
[----:B------:R-:W-:-:S07]  /*2060*/  IMAD.MOV.U32 R0, RZ, RZ, R7 ;  /* 0x000000ffff007224 */ /* 0x000fce00078e0007 */
.L_x_15:
[----:B------:R-:W-:-:S13]  /*2070*/  ISETP.NE.AND P0, PT, R4, RZ, PT ;  /* 0x000000ff0400720c */ /* 0x000fda0003f05270 */
[----:B------:R-:W-:Y:S05]  /*2080*/  @!P0 BRA `(.L_x_18) ;  /* 0x0000000400548947 */ /* 0x000fea0003800000 */
[----:B0-----:R-:W-:Y:S01]  /*2090*/  VIADD R18, R4, 0xffffffff ;  /* 0xffffffff04127836 */ /* 0x001fe20000000000 */
[----:B------:R-:W-:-:S04]  /*20a0*/  ISETP.NE.AND P0, PT, R5, RZ, PT ;  /* 0x000000ff0500720c */ /* 0x000fc80003f05270 */
[----:B------:R-:W-:-:S13]  /*20b0*/  ISETP.GE.U32.AND P1, PT, R18, 0x3, PT ;  /* 0x000000031200780c */ /* 0x000fda0003f26070 */
[----:B------:R-:W-:Y:S05]  /*20c0*/  @!P1 BRA `(.L_x_19) ;  /* 0x0000000000a89947 */ /* 0x000fea0003800000 */
[----:B------:R-:W0:Y:S02]  /*20d0*/  LDC R31, c[0x0][0x388] ;  /* 0x0000e200ff1f7b82 */ /* 0x000e240000000800 */
        /* <DEDUP_REMOVED lines=8> */
[----:B------:R-:W-:-:S05]  /*2160*/  IMAD.IADD R36, R21, 0x1, R31 ;  /* 0x0000000115247824 */ /* 0x000fca00078e021f */
        /* <DEDUP_REMOVED lines=29> */
[----:B------:R-:W-:Y:S01]  /*2340*/  VIADD R0, R0, 0x4 ;  /* 0x0000000400007836 */ /* 0x000fe20000000000 */
[----:B--2---:R-:W-:-:S07]  /*2350*/  DFMA R24, R36, -R26, R24 ;  /* 0x8000001a2418722b */ /* 0x004fce0000000018 */
[----:B------:R0:W-:Y:S04]  /*2360*/  STG.E.64 desc[UR16][R20.64], R24 ;  /* 0x0000001814007986 */ /* 0x0001e8000c101b10 */
.L_x_19:
[----:B------:R-:W-:Y:S05]  /*2370*/  @!P0 BRA `(.L_x_18) ;  /* 0x0000000000988947 */ /* 0x000fea0003800000 */
[----:B------:R-:W1:Y:S01]  /*2380*/  LDCU UR4, c[0x0][0x3a0] ;  /* 0x00007400ff0477ac */ /* 0x000e620008000800 */
[----:B------:R-:W-:Y:S01]  /*2390*/  ISETP.NE.AND P0, PT, R5, 0x1, PT ;  /* 0x000000010500780c */ /* 0x000fe20003f05270 */
[----:B-1----:R-:W-:-:S12]  /*23a0*/  ULOP3.LUT UP0, URZ, UR4, 0x1, URZ, 0xc0, !UPT ;  /* 0x0000000104ff7892 */ /* 0x002fd8000f80c0ff */
[----:B------:R-:W-:Y:S05]  /*23b0*/  @!P0 BRA `(.L_x_20) ;  /* 0x0000000000588947 */ /* 0x000fea0003800000 */
        /* <DEDUP_REMOVED lines=11> */
[----:B------:R-:W-:-:S04]  /*2470*/  IADD3 R31, P0, PT, R35, R30, RZ ;  /* 0x0000001e231f7210 */ /* 0x000fc80007f1e0ff */
[----:B------:R-:W-:Y:S01]  /*2480*/  LEA.HI.X.SX32 R35, R35, RZ, 0x1, P0 ;  /* 0x000000ff23237211 */ /* 0x000fe200000f0eff */
[----:B--2---:R-:W-:Y:S01]  /*2490*/  DFMA R24, R18, -R26, R24 ;  /* 0x8000001a1218722b */ /* 0x004fe20000000018 */
[----:B------:R-:W-:-:S04]  /*24a0*/  LEA R18, P0, R31, R12, 0x3 ;  /* 0x0000000c1f127211 */ /* 0x000fc800078018ff */
[----:B------:R-:W-:Y:S02]  /*24b0*/  LEA.HI.X R19, R31, R13, R35, 0x3, P0 ;  /* 0x0000000d1f137211 */ /* 0x000fe400000f1c23 */
[----:B------:R1:W-:Y:S04]  /*24c0*/  STG.E.64 desc[UR16][R22.64], R24 ;  /* 0x0000001816007986 */ /* 0x0003e8000c101b10 */
[----:B------:R-:W2:Y:S04]  /*24d0*/  LDG.E.64 R20, desc[UR16][R20.64] ;  /* 0x0000001014147981 */ /* 0x000ea8000c1e1b00 */
[----:B------:R-:W2:Y:S01]  /*24e0*/  LDG.E.64 R32, desc[UR16][R18.64] ;  /* 0x0000001012207981 */ /* 0x000ea2000c1e1b00 */
[----:B------:R-:W-:Y:S01]  /*24f0*/  VIADD R0, R0, 0x2 ;  /* 0x0000000200007836 */ /* 0x000fe20000000000 */
[----:B--2---:R-:W-:-:S07]  /*2500*/  DFMA R32, R20, -R26, R32 ;  /* 0x8000001a1420722b */ /* 0x004fce0000000020 */
[----:B------:R1:W-:Y:S04]  /*2510*/  STG.E.64 desc[UR16][R18.64], R32 ;  /* 0x0000002012007986 */ /* 0x0003e8000c101b10 */
.L_x_20:
[----:B------:R-:W-:Y:S05]  /*2520*/  BRA.U !UP0, `(.L_x_18) ;  /* 0x00000001082c7547 */ /* 0x000fea000b800000 */
[----:B------:R-:W0:Y:S02]  /*2530*/  LDCU UR4, c[0x0][0x388] ;  /* 0x00007100ff0477ac */ /* 0x000e240008000800 */
[----:B01----:R-:W-:-:S05]  /*2540*/  IMAD R23, R0, UR4, RZ ;  /* 0x0000000400177c24 */ /* 0x003fca000f8e02ff */
[----:B------:R-:W-:-:S04]  /*2550*/  IADD3 R19, P0, PT, R23, R30, RZ ;  /* 0x0000001e17137210 */ /* 0x000fc80007f1e0ff */
[C---:B------:R-:W-:Y:S01]  /*2560*/  LEA.HI.X.SX32 R0, R23.reuse, RZ, 0x1, P0 ;  /* 0x000000ff17007211 */ /* 0x040fe200000f0eff */
[----:B------:R-:W-:Y:S01]  /*2570*/  IMAD.WIDE R22, R23, 0x8, R14 ;  /* 0x0000000817167825 */ /* 0x000fe200078e020e */
[----:B------:R-:W-:-:S04]  /*2580*/  LEA R18, P0, R19, R12, 0x3 ;  /* 0x0000000c13127211 */ /* 0x000fc800078018ff */
[----:B------:R-:W-:Y:S01]  /*2590*/  LEA.HI.X R19, R19, R13, R0, 0x3, P0 ;  /* 0x0000000d13137211 */ /* 0x000fe200000f1c00 */
[----:B------:R-:W2:Y:S04]  /*25a0*/  LDG.E.64 R22, desc[UR16][R22.64] ;  /* 0x0000001016167981 */ /* 0x000ea8000c1e1b00 */
[----:B------:R-:W2:Y:S02]  /*25b0*/  LDG.E.64 R20, desc[UR16][R18.64] ;  /* 0x0000001012147981 */ /* 0x000ea4000c1e1b00 */
[----:B--2---:R-:W-:-:S07]  /*25c0*/  DFMA R20, R22, -R26, R20 ;  /* 0x8000001a1614722b */ /* 0x004fce0000000014 */
[----:B------:R2:W-:Y:S04]  /*25d0*/  STG.E.64 desc[UR16][R18.64], R20 ;  /* 0x0000001412007986 */ /* 0x0005e8000c101b10 */
.L_x_18:
[----:B------:R-:W3:Y:S01]  /*25e0*/  LDCU UR4, c[0x0][0x3a0] ;  /* 0x00007400ff0477ac */ /* 0x000ee20008000800 */
[----:B------:R-:W-:Y:S02]  /*25f0*/  VIADD R30, R30, 0x1 ;  /* 0x000000011e1e7836 */ /* 0x000fe40000000000 */
[----:B---3--:R-:W-:-:S05]  /*2600*/  IMAD.U32 R31, RZ, RZ, UR4 ;  /* 0x00000004ff1f7e24 */ /* 0x008fca000f8e00ff */
[----:B------:R-:W-:-:S13]  /*2610*/  ISETP.NE.AND P0, PT, R30, R31, PT ;  /* 0x0000001f1e00720c */ /* 0x000fda0003f05270 */
[----:B------:R-:W-:Y:S05]  /*2620*/  @P0 BRA `(.L_x_21) ;  /* 0xfffffff000c40947 */ /* 0x000fea000383ffff */
.L_x_6:
[----:B------:R-:W-:Y:S05]  /*2630*/  BSYNC.RECONVERGENT B1 ;  /* 0x0000000000017941 */ /* 0x000fea0003800200 */
.L_x_3:
[----:B------:R-:W-:Y:S02]  /*2640*/  IMAD.IADD R9, R28, 0x1, R9 ;  /* 0x000000011c097824 */ /* 0x000fe400078e0209 */
[----:B------:R-:W-:-:S05]  /*2650*/  VIADD R8, R8, 0x1 ;  /* 0x0000000108087836 */ /* 0x000fca0000000000 */
[----:B------:R-:W-:-:S04]  /*2660*/  VIMNMX R0, PT, PT, R9, R8, !PT ;  /* 0x0000000809007248 */ /* 0x000fc80007fe0100 */
[----:B------:R-:W-:-:S13]  /*2670*/  ISETP.GE.AND P0, PT, R0, R31, PT ;  /* 0x0000001f0000720c */ /* 0x000fda0003f06270 */
[----:B------:R-:W-:Y:S05]  /*2680*/  @!P0 BRA `(.L_x_22) ;  /* 0xffffffd800d48947 */ /* 0x000fea000383ffff */
[----:B------:R-:W-:Y:S05]  /*2690*/  BSYNC.RECONVERGENT B0 ;  /* 0x0000000000007941 */ /* 0x000fea0003800200 */
.L_x_0:
[----:B------:R-:W3:Y:S01]  /*26a0*/  LDC.64 R14, c[0x0][0x390] ;  /* 0x0000e400ff0e7b82 */ /* 0x000ee20000000a00 */
[----:B------:R-:W4:Y:S01]  /*26b0*/  LDCU UR4, c[0x0][0x398] ;  /* 0x00007300ff0477ac */ /* 0x000f220008000800 */
[----:B------:R-:W-:Y:S01]  /*26c0*/  ISETP.GE.AND P0, PT, R31, 0x2, PT ;  /* 0x000000021f00780c */ /* 0x000fe20003f06270 */
[----:B------:R-:W-:Y:S01]  /*26d0*/  BSSY.RECONVERGENT B0, `(.L_x_23) ;  /* 0x00000a7000007945 */ /* 0x000fe20003800200 */
[----:B----4-:R-:W-:-:S04]  /*26e0*/  IMAD R3, R2, UR4, RZ ;  /* 0x0000000402037c24 */ /* 0x010fc8000f8e02ff */
[----:B---3--:R-:W-:-:S07]  /*26f0*/  IMAD.WIDE R14, R3, 0x8, R14 ;  /* 0x00000008030e7825 */ /* 0x008fce00078e020e */
[----:B------:R-:W-:Y:S05]  /*2700*/  @!P0 BRA `(.L_x_24) ;  /* 0x00000008008c8947 */ /* 0x000fea0003800000 */
[----:B------:R-:W3:Y:S01]  /*2710*/  LDCU UR4, c[0x0][0x3a0] ;  /* 0x00007400ff0477ac */ /* 0x000ee20008000800 */
[----:B------:R-:W-:Y:S01]  /*2720*/  IMAD.MOV.U32 R0, RZ, RZ, RZ ;  /* 0x000000ffff007224 */ /* 0x000fe200078e00ff */
[----:B------:R-:W-:Y:S02]  /*2730*/  PRMT R4, RZ, 0x7610, R4 ;  /* 0x00007610ff047816 */ /* 0x000fe40000000004 */
[----:B------:R-:W-:Y:S01]  /*2740*/  PRMT R5, RZ, 0x7610, R5 ;  /* 0x00007610ff057816 */ /* 0x000fe20000000005 */
[----:B---3--:R-:W-:-:S07]  /*2750*/  IMAD.U32 R6, RZ, RZ, UR4 ;  /* 0x00000004ff067e24 */ /* 0x008fce000f8e00ff */
.L_x_33:
[----:B---3--:R-:W3:Y:S01]  /*2760*/  LDCU UR4, c[0x0][0x3a0] ;  /* 0x00007400ff0477ac */ /* 0x008ee20008000800 */
[C---:B------:R-:W-:Y:S01]  /*2770*/  VIADD R7, R6.reuse, 0xfffffffe ;  /* 0xfffffffe06077836 */ /* 0x040fe20000000000 */
[----:B0-2---:R-:W-:Y:S01]  /*2780*/  CS2R R20, SRZ ;  /* 0x0000000000147805 */ /* 0x005fe2000001ff00 */
[----:B------:R-:W-:Y:S02]  /*2790*/  VIADD R6, R6, 0xffffffff ;  /* 0xffffffff06067836 */ /* 0x000fe40000000000 */
[----:B-1----:R-:W-:-:S04]  /*27a0*/  IMAD.WIDE.U32 R2, R7, 0x8, R14 ;  /* 0x0000000807027825 */ /* 0x002fc800078e000e */
[----:B------:R-:W-:Y:S01]  /*27b0*/  VIADD R5, R5, 0x1 ;  /* 0x0000000105057836 */ /* 0x000fe20000000000 */
[----:B------:R0:W-:Y:S01]  /*27c0*/  STG.E.64 desc[UR16][R2.64], RZ ;  /* 0x000000ff02007986 */ /* 0x0001e2000c101b10 */
[----:B------:R-:W-:Y:S01]  /*27d0*/  VIADD R8, R0, 0x1 ;  /* 0x0000000100087836 */ /* 0x000fe20000000000 */
[----:B---3--:R-:W-:-:S13]  /*27e0*/  ISETP.GE.AND P0, PT, R6, UR4, PT ;  /* 0x0000000406007c0c */ /* 0x008fda000bf06270 */
[----:B0-----:R-:W-:Y:S05]  /*27f0*/  @P0 BRA `(.L_x_25) ;  /* 0x0000000400c00947 */ /* 0x001fea0003800000 */
[----:B------:R-:W-:Y:S01]  /*2800*/  ISETP.GE.U32.AND P0, PT, R0, 0x7, PT ;  /* 0x000000070000780c */ /* 0x000fe20003f06070 */
[----:B------:R-:W-:Y:S01]  /*2810*/  IMAD.MOV.U32 R9, RZ, RZ, R6 ;  /* 0x000000ffff097224 */ /* 0x000fe200078e0006 */
[----:B------:R-:W-:Y:S02]  /*2820*/  LOP3.LUT P1, RZ, R8, 0x7, RZ, 0xc0, !PT ;  /* 0x0000000708ff7812 */ /* 0x000fe4000782c0ff */
[----:B------:R-:W-:-:S09]  /*2830*/  CS2R R20, SRZ ;  /* 0x0000000000147805 */ /* 0x000fd2000001ff00 */
[----:B------:R-:W-:Y:S05]  /*2840*/  @!P0 BRA `(.L_x_26) ;  /* 0x0000000000cc8947 */ /* 0x000fea0003800000 */
[----:B-1----:R-:W-:Y:S01]  /*2850*/  LOP3.LUT R19, R8, 0xfffffff8, RZ, 0xc0, !PT ;  /* 0xfffffff808137812 */ /* 0x002fe200078ec0ff */
[----:B------:R-:W-:Y:S01]  /*2860*/  IMAD.MOV.U32 R0, RZ, RZ, RZ ;  /* 0x000000ffff007224 */ /* 0x000fe200078e00ff */
[----:B------:R-:W-:Y:S01]  /*2870*/  CS2R R20, SRZ ;  /* 0x0000000000147805 */ /* 0x000fe2000001ff00 */
[----:B------:R-:W-:-:S07]  /*2880*/  IMAD.MOV.U32 R9, RZ, RZ, R6 ;  /* 0x000000ffff097224 */ /* 0x000fce00078e0006 */
.L_x_27:
[----:B------:R-:W0:Y:S01]  /*2890*/  LDC R18, c[0x0][0x388] ;  /* 0x0000e200ff127b82 */ /* 0x000e220000000800 */
[----:B------:R-:W-:-:S05]  /*28a0*/  IMAD.WIDE.U32 R16, R9, 0x8, R14 ;  /* 0x0000000809107825 */ /* 0x000fca00078e000e */
[----:B---3--:R-:W2:Y:S01]  /*28b0*/  LDG.E.64 R24, desc[UR16][R16.64] ;  /* 0x0000001010187981 */ /* 0x008ea2000c1e1b00 */
[----:B0-----:R-:W-:-:S04]  /*28c0*/  IMAD R23, R9, R18, R7 ;  /* 0x0000001209177224 */ /* 0x001fc800078e0207 */
[----:B------:R-:W-:-:S05]  /*28d0*/  IMAD.WIDE R22, R23, 0x8, R12 ;  /* 0x0000000817167825 */ /* 0x000fca00078e020c */
[----:B------:R-:W2:Y:S02]  /*28e0*/  LDG.E.64 R26, desc[UR16][R22.64] ;  /* 0x00000010161a7981 */ /* 0x000ea4000c1e1b00 */
[----:B--2---:R-:W-:Y:S01]  /*28f0*/  DFMA R24, -R24, R26, R20 ;  /* 0x0000001a1818722b */ /* 0x004fe20000000114 */
[----:B------:R-:W-:-:S06]  /*2900*/  IMAD.WIDE R20, R18, 0x8, R22 ;  /* 0x0000000812147825 */ /* 0x000fcc00078e0216 */
[----:B------:R0:W-:Y:S04]  /*2910*/  STG.E.64 desc[UR16][R2.64], R24 ;  /* 0x0000001802007986 */ /* 0x0001e8000c101b10 */
[----:B------:R-:W2:Y:S04]  /*2920*/  LDG.E.64 R28, desc[UR16][R16.64+0x8] ;  /* 0x00000810101c7981 */ /* 0x000ea8000c1e1b00 */
[----:B------:R-:W2:Y:S02]  /*2930*/  LDG.E.64 R26, desc[UR16][R20.64] ;  /* 0x00000010141a7981 */ /* 0x000ea4000c1e1b00 */
[----:B--2---:R-:W-:Y:S01]  /*2940*/  DFMA R28, -R28, R26, R24 ;  /* 0x0000001a1c1c722b */ /* 0x004fe20000000118 */
[----:B------:R-:W-:-:S06]  /*2950*/  IMAD.WIDE R26, R18, 0x8, R20 ;  /* 0x00000008121a7825 */ /* 0x000fcc00078e0214 */
[----:B------:R1:W-:Y:S04]  /*2960*/  STG.E.64 desc[UR16][R2.64], R28 ;  /* 0x0000001c02007986 */ /* 0x0003e8000c101b10 */
[----:B------:R-:W2:Y:S04]  /*2970*/  LDG.E.64 R30, desc[UR16][R16.64+0x10] ;  /* 0x00001010101e7981 */ /* 0x000ea8000c1e1b00 */
[----:B------:R-:W2:Y:S01]  /*2980*/  LDG.E.64 R32, desc[UR16][R26.64] ;  /* 0x000000101a207981 */ /* 0x000ea2000c1e1b00 */
[----:B------:R-:W-:Y:S01]  /*2990*/  IMAD.WIDE R22, R18, 0x8, R26 ;  /* 0x0000000812167825 */ /* 0x000fe200078e021a */
[----:B--2---:R-:W-:-:S07]  /*29a0*/  DFMA R30, -R30, R32, R28 ;  /* 0x000000201e1e722b */ /* 0x004fce000000011c */
[----:B------:R2:W-:Y:S04]  /*29b0*/  STG.E.64 desc[UR16][R2.64], R30 ;  /* 0x0000001e02007986 */ /* 0x0005e8000c101b10 */
[----:B0-----:R-:W3:Y:S04]  /*29c0*/  LDG.E.64 R24, desc[UR16][R16.64+0x18] ;  /* 0x0000181010187981 */ /* 0x001ee8000c1e1b00 */
[----:B------:R-:W3:Y:S01]  /*29d0*/  LDG.E.64 R32, desc[UR16][R22.64] ;  /* 0x0000001016207981 */ /* 0x000ee2000c1e1b00 */
[----:B------:R-:W-:Y:S01]  /*29e0*/  IMAD.WIDE R20, R18, 0x8, R22 ;  /* 0x0000000812147825 */ /* 0x000fe200078e0216 */
[----:B---3--:R-:W-:-:S07]  /*29f0*/  DFMA R24, -R24, R32, R30 ;  /* 0x000000201818722b */ /* 0x008fce000000011e */
[----:B------:R0:W-:Y:S04]  /*2a00*/  STG.E.64 desc[UR16][R2.64], R24 ;  /* 0x0000001802007986 */ /* 0x0001e8000c101b10 */
[----:B-1----:R-:W3:Y:S04]  /*2a10*/  LDG.E.64 R28, desc[UR16][R16.64+0x20] ;  /* 0x00002010101c7981 */ /* 0x002ee8000c1e1b00 */
[----:B------:R-:W3:Y:S01]  /*2a20*/  LDG.E.64 R32, desc[UR16][R20.64] ;  /* 0x0000001014207981 */ /* 0x000ee2000c1e1b00 */
[----:B------:R-:W-:Y:S01]  /*2a30*/  IMAD.WIDE R26, R18, 0x8, R20 ;  /* 0x00000008121a7825 */ /* 0x000fe200078e0214 */
[----:B---3--:R-:W-:-:S07]  /*2a40*/  DFMA R28, -R28, R32, R24 ;  /* 0x000000201c1c722b */ /* 0x008fce0000000118 */
[----:B------:R3:W-:Y:S04]  /*2a50*/  STG.E.64 desc[UR16][R2.64], R28 ;  /* 0x0000001c02007986 */ /* 0x0007e8000c101b10 */
[----:B--2---:R-:W2:Y:S04]  /*2a60*/  LDG.E.64 R30, desc[UR16][R16.64+0x28] ;  /* 0x00002810101e7981 */ /* 0x004ea8000c1e1b00 */
[----:B------:R-:W2:Y:S01]  /*2a70*/  LDG.E.64 R32, desc[UR16][R26.64] ;  /* 0x000000101a207981 */ /* 0x000ea2000c1e1b00 */
[----:B------:R-:W-:Y:S01]  /*2a80*/  IMAD.WIDE R22, R18, 0x8, R26 ;  /* 0x0000000812167825 */ /* 0x000fe200078e021a */
[----:B--2---:R-:W-:-:S07]  /*2a90*/  DFMA R30, -R30, R32, R28 ;  /* 0x000000201e1e722b */ /* 0x004fce000000011c */
[----:B------:R3:W-:Y:S04]  /*2aa0*/  STG.E.64 desc[UR16][R2.64], R30 ;  /* 0x0000001e02007986 */ /* 0x0007e8000c101b10 */
[----:B------:R-:W2:Y:S04]  /*2ab0*/  LDG.E.64 R32, desc[UR16][R22.64] ;  /* 0x0000001016207981 */ /* 0x000ea8000c1e1b00 */
[----:B0-----:R-:W2:Y:S02]  /*2ac0*/  LDG.E.64 R24, desc[UR16][R16.64+0x30] ;  /* 0x0000301010187981 */ /* 0x001ea4000c1e1b00 */
[----:B--2---:R-:W-:Y:S01]  /*2ad0*/  DFMA R24, -R24, R32, R30 ;  /* 0x000000201818722b */ /* 0x004fe2000000011e */
[----:B------:R-:W-:-:S06]  /*2ae0*/  IMAD.WIDE R32, R18, 0x8, R22 ;  /* 0x0000000812207825 */ /* 0x000fcc00078e0216 */
[----:B------:R3:W-:Y:S04]  /*2af0*/  STG.E.64 desc[UR16][R2.64], R24 ;  /* 0x0000001802007986 */ /* 0x0007e8000c101b10 */
[----:B------:R-:W2:Y:S04]  /*2b00*/  LDG.E.64 R20, desc[UR16][R16.64+0x38] ;  /* 0x0000381010147981 */ /* 0x000ea8000c1e1b00 */
[----:B------:R-:W2:Y:S01]  /*2b10*/  LDG.E.64 R32, desc[UR16][R32.64] ;  /* 0x0000001020207981 */ /* 0x000ea2000c1e1b00 */
[----:B------:R-:W-:-:S05]  /*2b20*/  VIADD R0, R0, 0x8 ;  /* 0x0000000800007836 */ /* 0x000fca0000000000 */
[----:B------:R-:W-:Y:S01]  /*2b30*/  ISETP.NE.AND P0, PT, R0, R19, PT ;  /* 0x000000130000720c */ /* 0x000fe20003f05270 */
[----:B------:R-:W-:Y:S01]  /*2b40*/  VIADD R9, R9, 0x8 ;  /* 0x0000000809097836 */ /* 0x000fe20000000000 */
[----:B--2---:R-:W-:-:S07]  /*2b50*/  DFMA R20, -R20, R32, R24 ;  /* 0x000000201414722b */ /* 0x004fce0000000118 */
[----:B------:R3:W-:Y:S04]  /*2b60*/  STG.E.64 desc[UR16][R2.64], R20 ;  /* 0x0000001402007986 */ /* 0x0007e8000c101b10 */
[----:B------:R-:W-:Y:S05]  /*2b70*/  @P0 BRA `(.L_x_27) ;  /* 0xfffffffc00440947 */ /* 0x000fea000383ffff */
.L_x_26:
[----:B------:R-:W-:Y:S05]  /*2b80*/  @!P1 BRA `(.L_x_25) ;  /* 0x0000000000dc9947 */ /* 0x000fea0003800000 */
[----:B------:R-:W-:-:S04]  /*2b90*/  LOP3.LUT R16, R5, 0x7, RZ, 0xc0, !PT ;  /* 0x0000000705107812 */ /* 0x000fc800078ec0ff */
[C---:B------:R-:W-:Y:S01]  /*2ba0*/  LOP3.LUT P1, RZ, R16.reuse, 0x3, RZ, 0xc0, !PT ;  /* 0x0000000310ff7812 */ /* 0x040fe2000782c0ff */
[----:B------:R-:W-:-:S05]  /*2bb0*/  VIADD R0, R16, 0xffffffff ;  /* 0xffffffff10007836 */ /* 0x000fca0000000000 */
[----:B------:R-:W-:-:S13]  /*2bc0*/  ISETP.GE.U32.AND P0, PT, R0, 0x3, PT ;  /* 0x000000030000780c */ /* 0x000fda0003f06070 */
[----:B------:R-:W-:Y:S05]  /*2bd0*/  @!P0 BRA `(.L_x_28) ;  /* 0x0000000000608947 */ /* 0x000fea0003800000 */
[----:B------:R-:W0:Y:S01]  /*2be0*/  LDC R0, c[0x0][0x388] ;  /* 0x0000e200ff007b82 */ /* 0x000e220000000800 */
[----:B------:R-:W-:-:S05]  /*2bf0*/  IMAD.WIDE.U32 R16, R9, 0x8, R14 ;  /* 0x0000000809107825 */ /* 0x000fca00078e000e */
[----:B-1----:R-:W2:Y:S01]  /*2c00*/  LDG.E.64 R18, desc[UR16][R16.64] ;  /* 0x0000001010127981 */ /* 0x002ea2000c1e1b00 */
[----:B0-----:R-:W-:-:S04]  /*2c10*/  IMAD R23, R9, R0, R7 ;  /* 0x0000000009177224 */ /* 0x001fc800078e0207 */
[----:B------:R-:W-:-:S05]  /*2c20*/  IMAD.WIDE R22, R23, 0x8, R12 ;  /* 0x0000000817167825 */ /* 0x000fca00078e020c */
[----:B---3--:R-:W2:Y:S02]  /*2c30*/  LDG.E.64 R24, desc[UR16][R22.64] ;  /* 0x0000001016187981 */ /* 0x008ea4000c1e1b00 */
        /* <DEDUP_REMOVED lines=15> */
[----:B------:R-:W-:Y:S01]  /*2d30*/  VIADD R9, R9, 0x4 ;  /* 0x0000000409097836 */ /* 0x000fe20000000000 */
[----:B--2---:R-:W-:-:S07]  /*2d40*/  DFMA R20, -R20, R22, R30 ;  /* 0x000000161414722b */ /* 0x004fce000000011e */
[----:B------:R0:W-:Y:S04]  /*2d50*/  STG.E.64 desc[UR16][R2.64], R20 ;  /* 0x0000001402007986 */ /* 0x0001e8000c101b10 */
.L_x_28:
[----:B------:R-:W-:Y:S05]  /*2d60*/  @!P1 BRA `(.L_x_25) ;  /* 0x0000000000649947 */ /* 0x000fea0003800000 */
[----:B------:R-:W-:-:S13]  /*2d70*/  LOP3.LUT P0, RZ, R4, 0x3, RZ, 0xc0, !PT ;  /* 0x0000000304ff7812 */ /* 0x000fda000780c0ff */
[----:B---3--:R-:W2:Y:S01]  /*2d80*/  @P0 LDC R28, c[0x0][0x388] ;  /* 0x0000e200ff1c0b82 */ /* 0x008ea20000000800 */
[----:B01----:R-:W-:-:S05]  /*2d90*/  @P0 IMAD.WIDE.U32 R18, R9, 0x8, R14 ;  /* 0x0000000809120825 */ /* 0x003fca00078e000e */
[----:B------:R-:W3:Y:S01]  /*2da0*/  @P0 LDG.E.64 R16, desc[UR16][R18.64] ;  /* 0x0000001012100981 */ /* 0x000ee2000c1e1b00 */
[----:B--2---:R-:W-:-:S04]  /*2db0*/  @P0 IMAD R27, R9, R28, R7 ;  /* 0x0000001c091b0224 */ /* 0x004fc800078e0207 */
[----:B------:R-:W-:-:S05]  /*2dc0*/  @P0 IMAD.WIDE R26, R27, 0x8, R12 ;  /* 0x000000081b1a0825 */ /* 0x000fca00078e020c */
[----:B------:R-:W3:Y:S01]  /*2dd0*/  @P0 LDG.E.64 R22, desc[UR16][R26.64] ;  /* 0x000000101a160981 */ /* 0x000ee2000c1e1b00 */
[----:B------:R-:W-:Y:S01]  /*2de0*/  @P0 IMAD.WIDE R28, R28, 0x8, R26 ;  /* 0x000000081c1c0825 */ /* 0x000fe200078e021a */
[----:B------:R-:W-:-:S04]  /*2df0*/  LOP3.LUT R0, R4, 0x1, RZ, 0xc0, !PT ;  /* 0x0000000104007812 */ /* 0x000fc800078ec0ff */
[----:B------:R-:W-:-:S13]  /*2e00*/  ISETP.NE.U32.AND P1, PT, R0, 0x1, PT ;  /* 0x000000010000780c */ /* 0x000fda0003f25070 */
[----:B------:R-:W0:Y:S01]  /*2e10*/  @P1 LDC R0, c[0x0][0x388] ;  /* 0x0000e200ff001b82 */ /* 0x000e220000000800 */
[----:B---3--:R-:W-:-:S07]  /*2e20*/  @P0 DFMA R16, -R16, R22, R20 ;  /* 0x000000161010022b */ /* 0x008fce0000000114 */
[----:B------:R-:W-:Y:S04]  /*2e30*/  @P0 STG.E.64 desc[UR16][R2.64], R16 ;  /* 0x0000001002000986 */ /* 0x000fe8000c101b10 */
[----:B------:R-:W2:Y:S04]  /*2e40*/  @P0 LDG.E.64 R22, desc[UR16][R18.64+0x8] ;  /* 0x0000081012160981 */ /* 0x000ea8000c1e1b00 */
[----:B------:R-:W2:Y:S01]  /*2e50*/  @P0 LDG.E.64 R24, desc[UR16][R28.64] ;  /* 0x000000101c180981 */ /* 0x000ea2000c1e1b00 */
[----:B------:R-:W-:-:S04]  /*2e60*/  @P0 VIADD R9, R9, 0x2 ;  /* 0x0000000209090836 */ /* 0x000fc80000000000 */
[C---:B0-----:R-:W-:Y:S01]  /*2e70*/  @P1 IMAD R31, R9.reuse, R0, R7 ;  /* 0x00000000091f1224 */ /* 0x041fe200078e0207 */
[----:B--2---:R-:W-:Y:S01]  /*2e80*/  @P0 DFMA R20, -R22, R24, R16 ;  /* 0x000000181614022b */ /* 0x004fe20000000110 */
[----:B------:R-:W-:-:S04]  /*2e90*/  @P1 IMAD.WIDE.U32 R22, R9, 0x8, R14 ;  /* 0x0000000809161825 */ /* 0x000fc800078e000e */
[----:B------:R-:W-:Y:S02]  /*2ea0*/  @P1 IMAD.WIDE R24, R31, 0x8, R12 ;  /* 0x000000081f181825 */ /* 0x000fe400078e020c */
[----:B------:R0:W-:Y:S04]  /*2eb0*/  @P0 STG.E.64 desc[UR16][R2.64], R20 ;  /* 0x0000001402000986 */ /* 0x0001e8000c101b10 */
[----:B------:R-:W0:Y:S04]  /*2ec0*/  @P1 LDG.E.64 R22, desc[UR16][R22.64] ;  /* 0x0000001016161981 */ /* 0x000e28000c1e1b00 */
[----:B------:R-:W0:Y:S02]  /*2ed0*/  @P1 LDG.E.64 R24, desc[UR16][R24.64] ;  /* 0x0000001018181981 */ /* 0x000e24000c1e1b00 */
[----:B0-----:R-:W-:-:S07]  /*2ee0*/  @P1 DFMA R20, -R22, R24, R20 ;  /* 0x000000181614122b */ /* 0x001fce0000000114 */
[----:B------:R2:W-:Y:S04]  /*2ef0*/  @P1 STG.E.64 desc[UR16][R2.64], R20 ;  /* 0x0000001402001986 */ /* 0x0005e8000c101b10 */
.L_x_25:
[----:B------:R-:W1:Y:S02]  /*2f00*/  LDCU UR4, c[0x0][0x388] ;  /* 0x00007100ff0477ac */ /* 0x000e640008000800 */
[----:B-1----:R-:W-:-:S04]  /*2f10*/  IMAD R23, R7, UR4, R7 ;  /* 0x0000000407177c24 */ /* 0x002fc8000f8e0207 */
[----:B------:R-:W-:-:S06]  /*2f20*/  IMAD.WIDE R22, R23, 0x8, R12 ;  /* 0x0000000817167825 */ /* 0x000fcc00078e020c */
[----:B------:R-:W4:Y:S01]  /*2f30*/  LDG.E.64 R22, desc[UR16][R22.64] ;  /* 0x0000001016167981 */ /* 0x000f22000c1e1b00 */
[----:B------:R-:W-:Y:S01]  /*2f40*/  BSSY.RECONVERGENT B1, `(.L_x_29) ;  /* 0x000001b000017945 */ /* 0x000fe20003800200 */
[----:B----4-:R-:W-:-:S14]  /*2f50*/  DSETP.NEU.AND P0, PT, R22, RZ, PT ;  /* 0x000000ff1600722a */ /* 0x010fdc0003f0d000 */
[----:B------:R-:W-:Y:S05]  /*2f60*/  @!P0 BRA `(.L_x_30) ;  /* 0x0000000000608947 */ /* 0x000fea0003800000 */
[----:B------:R-:W0:Y:S01]  /*2f70*/  MUFU.RCP64H R17, R23 ;  /* 0x0000001700117308 */ /* 0x000e220000001800 */
[----:B------:R-:W-:Y:S01]  /*2f80*/  IMAD.MOV.U32 R16, RZ, RZ, 0x1 ;  /* 0x00000001ff107424 */ /* 0x000fe200078e00ff */
[----:B------:R-:W-:Y:S01]  /*2f90*/  FSETP.GEU.AND P1, PT, |R21|, 6.5827683646048100446e-37, PT ;  /* 0x036000001500780b */ /* 0x000fe20003f2e200 */
[----:B------:R-:W-:Y:S04]  /*2fa0*/  BSSY.RECONVERGENT B2, `(.L_x_31) ;  /* 0x0000013000027945 */ /* 0x000fe80003800200 */
[----:B0-----:R-:W-:-:S08]  /*2fb0*/  DFMA R18, -R22, R16, 1 ;  /* 0x3ff000001612742b */ /* 0x001fd00000000110 */
[----:B------:R-:W-:-:S08]  /*2fc0*/  DFMA R18, R18, R18, R18 ;  /* 0x000000121212722b */ /* 0x000fd00000000012 */
[----:B------:R-:W-:-:S08]  /*2fd0*/  DFMA R18, R16, R18, R16 ;  /* 0x000000121012722b */ /* 0x000fd00000000010 */
[----:B------:R-:W-:-:S08]  /*2fe0*/  DFMA R16, -R22, R18, 1 ;  /* 0x3ff000001610742b */ /* 0x000fd00000000112 */
[----:B------:R-:W-:-:S08]  /*2ff0*/  DFMA R16, R18, R16, R18 ;  /* 0x000000101210722b */ /* 0x000fd00000000012 */
[----:B------:R-:W-:-:S08]  /*3000*/  DMUL R18, R16, R20 ;  /* 0x0000001410127228 */ /* 0x000fd00000000000 */
[----:B---3--:R-:W-:-:S08]  /*3010*/  DFMA R24, -R22, R18, R20 ;  /* 0x000000121618722b */ /* 0x008fd00000000114 */
[----:B------:R-:W-:-:S10]  /*3020*/  DFMA R16, R16, R24, R18 ;  /* 0x000000181010722b */ /* 0x000fd40000000012 */
[----:B------:R-:W-:-:S05]  /*3030*/  FFMA R0, RZ, R23, R17 ;  /* 0x00000017ff007223 */ /* 0x000fca0000000011 */
[----:B------:R-:W-:-:S13]  /*3040*/  FSETP.GT.AND P0, PT, |R0|, 1.469367938527859385e-39, PT ;  /* 0x001000000000780b */ /* 0x000fda0003f04200 */
[----:B------:R-:W-:Y:S05]  /*3050*/  @P0 BRA P1, `(.L_x_32) ;  /* 0x00000000001c0947 */ /* 0x000fea0000800000 */
[----:B------:R-:W-:Y:S01]  /*3060*/  IMAD.MOV.U32 R18, RZ, RZ, R20 ;  /* 0x000000ffff127224 */ /* 0x000fe200078e0014 */
[----:B------:R-:W-:Y:S01]  /*3070*/  MOV R0, 0x30b0 ;  /* 0x000030b000007802 */ /* 0x000fe20000000f00 */
[----:B------:R-:W-:Y:S02]  /*3080*/  IMAD.MOV.U32 R19, RZ, RZ, R21 ;  /* 0x000000ffff137224 */ /* 0x000fe400078e0015 */
[----:B--2---:R-:W-:-:S07]  /*3090*/  IMAD.MOV.U32 R20, RZ, RZ, R22 ;  /* 0x000000ffff147224 */ /* 0x004fce00078e0016 */
[----:B------:R-:W-:Y:S05]  /*30a0*/  CALL.REL.NOINC `($__internal_0_$__cuda_sm20_div_rn_f64_full) ;  /* 0x0000001000687944 */ /* 0x000fea0003c00000 */
[----:B------:R-:W-:Y:S02]  /*30b0*/  IMAD.MOV.U32 R16, RZ, RZ, R26 ;  /* 0x000000ffff107224 */ /* 0x000fe400078e001a */
[----:B------:R-:W-:-:S07]  /*30c0*/  IMAD.MOV.U32 R17, RZ, RZ, R27 ;  /* 0x000000ffff117224 */ /* 0x000fce00078e001b */
.L_x_32:
[----:B------:R-:W-:Y:S05]  /*30d0*/  BSYNC.RECONVERGENT B2 ;  /* 0x0000000000027941 */ /* 0x000fea0003800200 */
.L_x_31:
[----:B------:R1:W-:Y:S02]  /*30e0*/  STG.E.64 desc[UR16][R2.64], R16 ;  /* 0x0000001002007986 */ /* 0x0003e4000c101b10 */
.L_x_30:
[----:B------:R-:W-:Y:S05]  /*30f0*/  BSYNC.RECONVERGENT B1 ;  /* 0x0000000000017941 */ /* 0x000fea0003800200 */
.L_x_29:
[----:B------:R-:W-:Y:S01]  /*3100*/  ISETP.NE.AND P0, PT, R7, RZ, PT ;  /* 0x000000ff0700720c */ /* 0x000fe20003f05270 */
[----:B------:R-:W-:Y:S02]  /*3110*/  VIADD R4, R4, 0x1 ;  /* 0x0000000104047836 */ /* 0x000fe40000000000 */
[----:B------:R-:W-:-:S10]  /*3120*/  IMAD.MOV.U32 R0, RZ, RZ, R8 ;  /* 0x000000ffff007224 */ /* 0x000fd400078e0008 */
[----:B------:R-:W-:Y:S05]  /*3130*/  @P0 BRA `(.L_x_33) ;  /* 0xfffffff400880947 */ /* 0x000fea000383ffff */
.L_x_24:
[----:B------:R-:W-:Y:S05]  /*3140*/  BSYNC.RECONVERGENT B0 ;  /* 0x0000000000007941 */ /* 0x000fea0003800200 */
.L_x_23:
[----:B0123--:R-:W0:Y:S02]  /*3150*/  LDC R2, c[0x0][0x3a0] ;  /* 0x0000e800ff027b82 */ /* 0x00fe240000000800 */
[----:B0-----:R-:W-:-:S13]  /*3160*/  ISETP.GE.AND P0, PT, R2, 0x1, PT ;  /* 0x000000010200780c */ /* 0x001fda0003f06270 */
[----:B------:R-:W-:Y:S05]  /*3170*/  @!P0 EXIT ;  /* 0x000000000000894d */ /* 0x000fea0003800000 */
[----:B------:R-:W0:Y:S01]  /*3180*/  LDCU UR4, c[0x0][0x3a0] ;  /* 0x00007400ff0477ac */ /* 0x000e220008000800 */
[C---:B------:R-:W-:Y:S02]  /*3190*/  LOP3.LUT R0, R2.reuse, 0x7ffffff8, RZ, 0xc0, !PT ;  /* 0x7ffffff802007812 */ /* 0x040fe400078ec0ff */
[C---:B------:R-:W-:Y:S01]  /*31a0*/  LOP3.LUT R26, R2.reuse, 0x7, RZ, 0xc0, !PT ;  /* 0x00000007021a7812 */ /* 0x040fe200078ec0ff */
[----:B------:R-:W1:Y:S01]  /*31b0*/  LDCU UR9, c[0x0][0x388] ;  /* 0x00007100ff0977ac */ /* 0x000e620008000800 */
[----:B------:R-:W-:Y:S01]  /*31c0*/  LOP3.LUT R2, R2, 0x3, RZ, 0xc0, !PT ;  /* 0x0000000302027812 */ /* 0x000fe200078ec0ff */
[----:B------:R-:W-:Y:S02]  /*31d0*/  IMAD.MOV R3, RZ, RZ, -R0 ;  /* 0x000000ffff037224 */ /* 0x000fe400078e0a00 */
[----:B0-----:R-:W-:Y:S01]  /*31e0*/  IMAD.U32 R4, RZ, RZ, UR4 ;  /* 0x00000004ff047e24 */ /* 0x001fe2000f8e00ff */
[----:B-1----:R-:W-:Y:S02]  /*31f0*/  USHF.L.U32 UR5, UR9, 0x1, URZ ;  /* 0x0000000109057899 */ /* 0x002fe400080006ff */
[----:B------:R-:W-:-:S02]  /*3200*/  USHF.L.U32 UR6, UR9, 0x2, URZ ;  /* 0x0000000209067899 */ /* 0x000fc400080006ff */
[----:B------:R-:W-:Y:S02]  /*3210*/  UIMAD UR7, UR9, 0x5, URZ ;  /* 0x00000005090778a4 */ /* 0x000fe4000f8e02ff */
[----:B------:R-:W-:Y:S02]  /*3220*/  UIMAD UR8, UR9, 0x6, URZ ;  /* 0x00000006090878a4 */ /* 0x000fe4000f8e02ff */
[----:B------:R-:W-:-:S12]  /*3230*/  UIMAD UR9, UR9, 0x7, URZ ;  /* 0x00000007090978a4 */ /* 0x000fd8000f8e02ff */
.L_x_40:
[----:B------:R-:W-:-:S04]  /*3240*/  VIADD R5, R4, 0xffffffff ;  /* 0xffffffff04057836 */ /* 0x000fc80000000000 */
[----:B---3--:R-:W-:-:S05]  /*3250*/  IMAD.WIDE.U32 R8, R5, 0x4, R10 ;  /* 0x0000000405087825 */ /* 0x008fca00078e000a */
[----:B------:R-:W2:Y:S01]  /*3260*/  LDG.E R6, desc[UR16][R8.64] ;  /* 0x0000001008067981 */ /* 0x000ea2000c1e1900 */
[----:B------:R-:W-:Y:S01]  /*3270*/  BSSY.RECONVERGENT B0, `(.L_x_34) ;  /* 0x00000fa000007945 */ /* 0x000fe20003800200 */
[----:B------:R-:W-:Y:S02]  /*3280*/  IMAD.MOV.U32 R7, RZ, RZ, R4 ;  /* 0x000000ffff077224 */ /* 0x000fe400078e0004 */
[----:B------:R-:W-:Y:S01]  /*3290*/  IMAD.MOV.U32 R4, RZ, RZ, R5 ;  /* 0x000000ffff047224 */ /* 0x000fe200078e0005 */
[----:B--2---:R-:W-:-:S13]  /*32a0*/  ISETP.NE.AND P0, PT, R6, R5, PT ;  /* 0x000000050600720c */ /* 0x004fda0003f05270 */
[----:B01----:R-:W-:Y:S05]  /*32b0*/  @!P0 BRA `(.L_x_35) ;  /* 0x0000000c00d48947 */ /* 0x003fea0003800000 */
[----:B------:R-:W0:Y:S01]  /*32c0*/  LDCU UR20, c[0x0][0x3a0] ;  /* 0x00007400ff1477ac */ /* 0x000e220008000800 */
[----:B------:R-:W-:Y:S01]  /*32d0*/  SHF.R.S32.HI R8, RZ, 0x1f, R6 ;  /* 0x0000001fff087819 */ /* 0x000fe20000011406 */
[----:B------:R-:W-:Y:S01]  /*32e0*/  IMAD.MOV.U32 R9, RZ, RZ, RZ ;  /* 0x000000ffff097224 */ /* 0x000fe200078e00ff */
[----:B0-----:R-:W-:-:S09]  /*32f0*/  UISETP.GE.U32.AND UP0, UPT, UR20, 0x8, UPT ;  /* 0x000000081400788c */ /* 0x001fd2000bf06070 */
[----:B------:R-:W-:Y:S05]  /*3300*/  BRA.U !UP0, `(.L_x_36) ;  /* 0x0000000508f87547 */ /* 0x000fea000b800000 */
[----:B------:R-:W0:Y:S01]  /*3310*/  LDCU UR21, c[0x0][0x388] ;  /* 0x00007100ff1577ac */ /* 0x000e220008000800 */
[----:B------:R-:W-:Y:S01]  /*3320*/  IMAD.MOV.U32 R9, RZ, RZ, R3 ;  /* 0x000000ffff097224 */ /* 0x000fe200078e0003 */
[----:B------:R-:W1:Y:S01]  /*3330*/  LDCU UR18, c[0x0][0x388] ;  /* 0x00007100ff1277ac */ /* 0x000e620008000800 */
[----:B------:R-:W-:Y:S01]  /*3340*/  UMOV UR4, URZ ;  /* 0x000000ff00047c82 */ /* 0x000fe20008000000 */
[----:B------:R-:W-:Y:S01]  /*3350*/  UMOV UR10, UR9 ;  /* 0x00000009000a7c82 */ /* 0x000fe20008000000 */
[----:B------:R-:W-:Y:S01]  /*3360*/  UMOV UR11, UR8 ;  /* 0x00000008000b7c82 */ /* 0x000fe20008000000 */
[----:B------:R-:W-:Y:S01]  /*3370*/  UMOV UR12, UR7 ;  /* 0x00000007000c7c82 */ /* 0x000fe20008000000 */
[----:B------:R-:W-:Y:S01]  /*3380*/  UMOV UR13, UR6 ;  /* 0x00000006000d7c82 */ /* 0x000fe20008000000 */
[----:B------:R-:W-:Y:S01]  /*3390*/  UMOV UR14, UR5 ;  /* 0x00000005000e7c82 */ /* 0x000fe20008000000 */
[----:B0-----:R-:W-:-:S12]  /*33a0*/  UIMAD UR15, UR21, 0x3, URZ ;  /* 0x00000003150f78a4 */ /* 0x001fd8000f8e02ff */
.L_x_37:
[----:B------:R-:W-:Y:S02]  /*33b0*/  USHF.R.S32.HI UR19, URZ, 0x1f, UR4 ;  /* 0x0000001fff137899 */ /* 0x000fe40008011404 */
[----:B0-----:R-:W-:Y:S02]  /*33c0*/  IADD3 R17, P0, PT, R5, UR4, RZ ;  /* 0x0000000405117c10 */ /* 0x001fe4000ff1e0ff */
[----:B------:R-:W-:-:S03]  /*33d0*/  IADD3 R15, P1, PT, R6, UR4, RZ ;  /* 0x00000004060f7c10 */ /* 0x000fc6000ff3e0ff */
[----:B------:R-:W-:Y:S01]  /*33e0*/  IMAD.X R18, RZ, RZ, UR19, P0 ;  /* 0x00000013ff127e24 */ /* 0x000fe200080e06ff */
[-C--:B------:R-:W-:Y:S02]  /*33f0*/  LEA R30, P0, R17, R12.reuse, 0x3 ;  /* 0x0000000c111e7211 */ /* 0x080fe400078018ff */
[----:B------:R-:W-:Y:S02]  /*3400*/  IADD3.X R14, PT, PT, R8, UR19, RZ, P1, !PT ;  /* 0x00000013080e7c10 */ /* 0x000fe40008ffe4ff */
[----:B------:R-:W-:Y:S02]  /*3410*/  LEA R16, P1, R15, R12, 0x3 ;  /* 0x0000000c0f107211 */ /* 0x000fe400078218ff */
[-C--:B------:R-:W-:Y:S02]  /*3420*/  LEA.HI.X R31, R17, R13.reuse, R18, 0x3, P0 ;  /* 0x0000000d111f7211 */ /* 0x080fe400000f1c12 */
[----:B------:R-:W-:-:S03]  /*3430*/  LEA.HI.X R17, R15, R13, R14, 0x3, P1 ;  /* 0x0000000d0f117211 */ /* 0x000fc600008f1c0e */
[----:B------:R-:W2:Y:S04]  /*3440*/  LDG.E.64 R14, desc[UR16][R30.64] ;  /* 0x000000101e0e7981 */ /* 0x000ea8000c1e1b00 */
[----:B------:R-:W3:Y:S01]  /*3450*/  LDG.E.64 R28, desc[UR16][R16.64] ;  /* 0x00000010101c7981 */ /* 0x000ee2000c1e1b00 */
[----:B-1----:R-:W-:Y:S02]  /*3460*/  USHF.R.S32.HI UR19, URZ, 0x1f, UR18 ;  /* 0x0000001fff137899 */ /* 0x002fe40008011412 */
[----:B------:R-:W-:Y:S02]  /*3470*/  IADD3 R21, P0, PT, R5, UR18, RZ ;  /* 0x0000001205157c10 */ /* 0x000fe4000ff1e0ff */
[----:B------:R-:W-:-:S03]  /*3480*/  IADD3 R19, P1, PT, R6, UR18, RZ ;  /* 0x0000001206137c10 */ /* 0x000fc6000ff3e0ff */
[----:B------:R-:W-:Y:S01]  /*3490*/  IMAD.X R20, RZ, RZ, UR19, P0 ;  /* 0x00000013ff147e24 */ /* 0x000fe200080e06ff */
[----:B------:R-:W-:Y:S02]  /*34a0*/  IADD3.X R18, PT, PT, R8, UR19, RZ, P1, !PT ;  /* 0x0000001308127c10 */ /* 0x000fe40008ffe4ff */
[-C--:B------:R-:W-:Y:S02]  /*34b0*/  LEA R24, P1, R19, R12.reuse, 0x3 ;  /* 0x0000000c13187211 */ /* 0x080fe400078218ff */
[----:B------:R-:W-:Y:S02]  /*34c0*/  LEA R22, P0, R21, R12, 0x3 ;  /* 0x0000000c15167211 */ /* 0x000fe400078018ff */
[-C--:B------:R-:W-:Y:S02]  /*34d0*/  LEA.HI.X R25, R19, R13.reuse, R18, 0x3, P1 ;  /* 0x0000000d13197211 */ /* 0x080fe400008f1c12 */
[----:B------:R-:W-:Y:S01]  /*34e0*/  LEA.HI.X R23, R21, R13, R20, 0x3, P0 ;  /* 0x0000000d15177211 */ /* 0x000fe200000f1c14 */
[----:B---3--:R0:W-:Y:S04]  /*34f0*/  STG.E.64 desc[UR16][R30.64], R28 ;  /* 0x0000001c1e007986 */ /* 0x0081e8000c101b10 */
[----:B--2---:R1:W-:Y:S04]  /*3500*/  STG.E.64 desc[UR16][R16.64], R14 ;  /* 0x0000000e10007986 */ /* 0x0043e8000c101b10 */
[----:B------:R-:W2:Y:S04]  /*3510*/  LDG.E.64 R34, desc[UR16][R24.64] ;  /* 0x0000001018227981 */ /* 0x000ea8000c1e1b00 */
[----:B------:R-:W3:Y:S01]  /*3520*/  LDG.E.64 R32, desc[UR16][R22.64] ;  /* 0x0000001016207981 */ /* 0x000ee2000c1e1b00 */
[----:B------:R-:W-:-:S02]  /*3530*/  USHF.R.S32.HI UR19, URZ, 0x1f, UR14 ;  /* 0x0000001fff137899 */ /* 0x000fc4000801140e */
        /* <DEDUP_REMOVED lines=8> */
[----:B--2---:R2:W-:Y:S04]  /*35c0*/  STG.E.64 desc[UR16][R22.64], R34 ;  /* 0x0000002216007986 */ /* 0x0045e8000c101b10 */
[----:B---3--:R3:W-:Y:S04]  /*35d0*/  STG.E.64 desc[UR16][R24.64], R32 ;  /* 0x0000002018007986 */ /* 0x0087e8000c101b10 */
[----:B0-----:R-:W4:Y:S04]  /*35e0*/  LDG.E.64 R30, desc[UR16][R20.64] ;  /* 0x00000010141e7981 */ /* 0x001f28000c1e1b00 */
[----:B------:R-:W5:Y:S01]  /*35f0*/  LDG.E.64 R28, desc[UR16][R18.64] ;  /* 0x00000010121c7981 */ /* 0x000f62000c1e1b00 */
[----:B------:R-:W-:-:S02]  /*3600*/  USHF.R.S32.HI UR19, URZ, 0x1f, UR15 ;  /* 0x0000001fff137899 */ /* 0x000fc4000801140f */
[----:B-1----:R-:W-:Y:S02]  /*3610*/  IADD3 R15, P0, PT, R5, UR15, RZ ;  /* 0x0000000f050f7c10 */ /* 0x002fe4000ff1e0ff */
[----:B------:R-:W-:-:S03]  /*3620*/  IADD3 R17, P1, PT, R6, UR15, RZ ;  /* 0x0000000f06117c10 */ /* 0x000fc6000ff3e0ff */
[----:B------:R-:W-:Y:S01]  /*3630*/  IMAD.X R36, RZ, RZ, UR19, P0 ;  /* 0x00000013ff247e24 */ /* 0x000fe200080e06ff */
[----:B------:R-:W-:Y:S02]  /*3640*/  IADD3.X R27, PT, PT, R8, UR19, RZ, P1, !PT ;  /* 0x00000013081b7c10 */ /* 0x000fe40008ffe4ff */
[-C--:B------:R-:W-:Y:S02]  /*3650*/  LEA R16, P1, R17, R12.reuse, 0x3 ;  /* 0x0000000c11107211 */ /* 0x080fe400078218ff */
[----:B------:R-:W-:Y:S02]  /*3660*/  LEA R14, P0, R15, R12, 0x3 ;  /* 0x0000000c0f0e7211 */ /* 0x000fe400078018ff */
[-C--:B------:R-:W-:Y:S02]  /*3670*/  LEA.HI.X R17, R17, R13.reuse, R27, 0x3, P1 ;  /* 0x0000000d11117211 */ /* 0x080fe400008f1c1b */
[----:B------:R-:W-:Y:S01]  /*3680*/  LEA.HI.X R15, R15, R13, R36, 0x3, P0 ;  /* 0x0000000d0f0f7211 */ /* 0x000fe200000f1c24 */
[----:B----4-:R0:W-:Y:S04]  /*3690*/  STG.E.64 desc[UR16][R18.64], R30 ;  /* 0x0000001e12007986 */ /* 0x0101e8000c101b10 */
[----:B-----5:R1:W-:Y:S04]  /*36a0*/  STG.E.64 desc[UR16][R20.64], R28 ;  /* 0x0000001c14007986 */ /* 0x0203e8000c101b10 */
[----:B--2---:R-:W2:Y:S04]  /*36b0*/  LDG.E.64 R34, desc[UR16][R16.64] ;  /* 0x0000001010227981 */ /* 0x004ea8000c1e1b00 */
[----:B---3--:R-:W3:Y:S01]  /*36c0*/  LDG.E.64 R32, desc[UR16][R14.64] ;  /* 0x000000100e207981 */ /* 0x008ee2000c1e1b00 */
        /* <DEDUP_REMOVED lines=12> */
[----:B-1----:R-:W5:Y:S01]  /*3790*/  LDG.E.64 R28, desc[UR16][R22.64] ;  /* 0x00000010161c7981 */ /* 0x002f62000c1e1b00 */
        /* <DEDUP_REMOVED lines=22> */
[----:B--2---:R-:W-:Y:S04]  /*3900*/  STG.E.64 desc[UR16][R18.64], R34 ;  /* 0x0000002212007986 */ /* 0x004fe8000c101b10 */
[----:B---3--:R2:W-:Y:S04]  /*3910*/  STG.E.64 desc[UR16][R20.64], R32 ;  /* 0x0000002014007986 */ /* 0x0085e8000c101b10 */
[----:B0-----:R-:W3:Y:S04]  /*3920*/  LDG.E.64 R30, desc[UR16][R16.64] ;  /* 0x00000010101e7981 */ /* 0x001ee8000c1e1b00 */
[----:B-1----:R-:W4:Y:S01]  /*3930*/  LDG.E.64 R28, desc[UR16][R14.64] ;  /* 0x000000100e1c7981 */ /* 0x002f22000c1e1b00 */
        /* <DEDUP_REMOVED lines=10> */
[----:B----4-:R0:W-:Y:S04]  /*39e0*/  STG.E.64 desc[UR16][R16.64], R28 ;  /* 0x0000001c10007986 */ /* 0x0101e8000c101b10 */
[----:B--2---:R-:W2:Y:S04]  /*39f0*/  LDG.E.64 R20, desc[UR16][R22.64] ;  /* 0x0000001016147981 */ /* 0x004ea8000c1e1b00 */
[----:B------:R-:W3:Y:S01]  /*3a00*/  LDG.E.64 R18, desc[UR16][R24.64] ;  /* 0x0000001018127981 */ /* 0x000ee2000c1e1b00 */
[----:B------:R-:W-:-:S05]  /*3a10*/  VIADD R9, R9, 0x8 ;  /* 0x0000000809097836 */ /* 0x000fca0000000000 */
[----:B------:R-:W-:Y:S01]  /*3a20*/  ISETP.NE.AND P0, PT, R9, RZ, PT ;  /* 0x000000ff0900720c */ /* 0x000fe20003f05270 */
[----:B------:R-:W-:Y:S02]  /*3a30*/  ULEA UR18, UR21, UR18, 0x3 ;  /* 0x0000001215127291 */ /* 0x000fe4000f8e18ff */
[----:B------:R-:W-:Y:S02]  /*3a40*/  ULEA UR14, UR21, UR14, 0x3 ;  /* 0x0000000e150e7291 */ /* 0x000fe4000f8e18ff */
[----:B------:R-:W-:Y:S02]  /*3a50*/  ULEA UR15, UR21, UR15, 0x3 ;  /* 0x0000000f150f7291 */ /* 0x000fe4000f8e18ff */
[----:B------:R-:W-:Y:S02]  /*3a60*/  ULEA UR13, UR21, UR13, 0x3 ;  /* 0x0000000d150d7291 */ /* 0x000fe4000f8e18ff */
[----:B------:R-:W-:Y:S02]  /*3a70*/  ULEA UR12, UR21, UR12, 0x3 ;  /* 0x0000000c150c7291 */ /* 0x000fe4000f8e18ff */
[----:B------:R-:W-:-:S02]  /*3a80*/  ULEA UR11, UR21, UR11, 0x3 ;  /* 0x0000000b150b7291 */ /* 0x000fc4000f8e18ff */
[----:B------:R-:W-:Y:S02]  /*3a90*/  ULEA UR10, UR21, UR10, 0x3 ;  /* 0x0000000a150a7291 */ /* 0x000fe4000f8e18ff */
[----:B------:R-:W-:Y:S01]  /*3aa0*/  ULEA UR4, UR21, UR4, 0x3 ;  /* 0x0000000415047291 */ /* 0x000fe2000f8e18ff */
[----:B--2---:R0:W-:Y:S04]  /*3ab0*/  STG.E.64 desc[UR16][R24.64], R20 ;  /* 0x0000001418007986 */ /* 0x0041e8000c101b10 */
[----:B---3--:R0:W-:Y:S01]  /*3ac0*/  STG.E.64 desc[UR16][R22.64], R18 ;  /* 0x0000001216007986 */ /* 0x0081e2000c101b10 */
[----:B------:R-:W-:Y:S06]  /*3ad0*/  @P0 BRA `(.L_x_37) ;  /* 0xfffffff800340947 */ /* 0x000fec000383ffff */
[----:B------:R-:W-:-:S07]  /*3ae0*/  IMAD.MOV.U32 R9, RZ, RZ, R0 ;  /* 0x000000ffff097224 */ /* 0x000fce00078e0000 */
.L_x_36:
[----:B------:R-:W-:-:S13]  /*3af0*/  ISETP.NE.AND P0, PT, R26, RZ, PT ;  /* 0x000000ff1a00720c */ /* 0x000fda0003f05270 */
[----:B------:R-:W-:Y:S05]  /*3b00*/  @!P0 BRA `(.L_x_35) ;  /* 0x0000000400c08947 */ /* 0x000fea0003800000 */
[----:B0-----:R-:W-:Y:S01]  /*3b10*/  VIADD R14, R26, 0xffffffff ;  /* 0xffffffff1a0e7836 */ /* 0x001fe20000000000 */
[----:B------:R-:W-:-:S04]  /*3b20*/  ISETP.NE.AND P0, PT, R2, RZ, PT ;  /* 0x000000ff0200720c */ /* 0x000fc80003f05270 */
[----:B------:R-:W-:-:S13]  /*3b30*/  ISETP.GE.U32.AND P1, PT, R14, 0x3, PT ;  /* 0x000000030e00780c */ /* 0x000fda0003f26070 */
[----:B------:R-:W-:Y:S05]  /*3b40*/  @!P1 BRA `(.L_x_38) ;  /* 0x0000000000e89947 */ /* 0x000fea0003800000 */
[----:B------:R-:W0:Y:S02]  /*3b50*/  LDCU UR4, c[0x0][0x388] ;  /* 0x00007100ff0477ac */ /* 0x000e240008000800 */
[----:B0-----:R-:W-:-:S05]  /*3b60*/  IMAD R14, R9, UR4, RZ ;  /* 0x00000004090e7c24 */ /* 0x001fca000f8e02ff */
[----:B------:R-:W-:Y:S02]  /*3b70*/  SHF.R.S32.HI R15, RZ, 0x1f, R14 ;  /* 0x0000001fff0f7819 */ /* 0x000fe4000001140e */
[-C--:B------:R-:W-:Y:S02]  /*3b80*/  IADD3 R19, P1, PT, R5, R14.reuse, RZ ;  /* 0x0000000e05137210 */ /* 0x080fe40007f3e0ff */
[----:B------:R-:W-:-:S03]  /*3b90*/  IADD3 R17, P2, PT, R6, R14, RZ ;  /* 0x0000000e06117210 */ /* 0x000fc60007f5e0ff */
[--C-:B------:R-:W-:Y:S01]  /*3ba0*/  IMAD.X R16, RZ, RZ, R15.reuse, P1 ;  /* 0x000000ffff107224 */ /* 0x100fe200008e060f */
[-C--:B------:R-:W-:Y:S01]  /*3bb0*/  LEA R20, P1, R19, R12.reuse, 0x3 ;  /* 0x0000000c13147211 */ /* 0x080fe200078218ff */
[----:B------:R-:W-:Y:S01]  /*3bc0*/  IMAD.X R15, R8, 0x1, R15, P2 ;  /* 0x00000001080f7824 */ /* 0x000fe200010e060f */
[----:B------:R-:W-:Y:S02]  /*3bd0*/  LEA R22, P2, R17, R12, 0x3 ;  /* 0x0000000c11167211 */ /* 0x000fe400078418ff */
[-C--:B------:R-:W-:Y:S02]  /*3be0*/  LEA.HI.X R21, R19, R13.reuse, R16, 0x3, P1 ;  /* 0x0000000d13157211 */ /* 0x080fe400008f1c10 */
[----:B------:R-:W-:-:S03]  /*3bf0*/  LEA.HI.X R23, R17, R13, R15, 0x3, P2 ;  /* 0x0000000d11177211 */ /* 0x000fc600010f1c0f */
[----:B------:R-:W2:Y:S04]  /*3c00*/  LDG.E.64 R28, desc[UR16][R20.64] ;  /* 0x00000010141c7981 */ /* 0x000ea8000c1e1b00 */
[----:B------:R-:W3:Y:S01]  /*3c10*/  LDG.E.64 R24, desc[UR16][R22.64] ;  /* 0x0000001016187981 */ /* 0x000ee2000c1e1b00 */
[----:B------:R-:W-:-:S05]  /*3c20*/  VIADD R18, R14, UR4 ;  /* 0x000000040e127c36 */ /* 0x000fca0008000000 */
[----:B------:R-:W-:Y:S02]  /*3c30*/  SHF.R.S32.HI R15, RZ, 0x1f, R18 ;  /* 0x0000001fff0f7819 */ /* 0x000fe40000011412 */
[-C--:B------:R-:W-:Y:S02]  /*3c40*/  IADD3 R17, P2, PT, R6, R18.reuse, RZ ;  /* 0x0000001206117210 */ /* 0x080fe40007f5e0ff */
[----:B------:R-:W-:-:S03]  /*3c50*/  IADD3 R27, P1, PT, R5, R18, RZ ;  /* 0x00000012051b7210 */ /* 0x000fc60007f3e0ff */
[--C-:B------:R-:W-:Y:S01]  /*3c60*/  IMAD.X R19, R8, 0x1, R15.reuse, P2 ;  /* 0x0000000108137824 */ /* 0x100fe200010e060f */
[-C--:B------:R-:W-:Y:S01]  /*3c70*/  LEA R16, P2, R17, R12.reuse, 0x3 ;  /* 0x0000000c11107211 */ /* 0x080fe200078418ff */
[----:B------:R-:W-:Y:S01]  /*3c80*/  IMAD.X R30, RZ, RZ, R15, P1 ;  /* 0x000000ffff1e7224 */ /* 0x000fe200008e060f */
[----:B------:R-:W-:Y:S02]  /*3c90*/  LEA R14, P1, R27, R12, 0x3 ;  /* 0x0000000c1b0e7211 */ /* 0x000fe400078218ff */
[-C--:B------:R-:W-:Y:S02]  /*3ca0*/  LEA.HI.X R17, R17, R13.reuse, R19, 0x3, P2 ;  /* 0x0000000d11117211 */ /* 0x080fe400010f1c13 */
[----:B------:R-:W-:Y:S01]  /*3cb0*/  LEA.HI.X R15, R27, R13, R30, 0x3, P1 ;  /* 0x0000000d1b0f7211 */ /* 0x000fe200008f1c1e */
[----:B---3--:R0:W-:Y:S04]  /*3cc0*/  STG.E.64 desc[UR16][R20.64], R24 ;  /* 0x0000001814007986 */ /* 0x0081e8000c101b10 */
[----:B--2---:R1:W-:Y:S04]  /*3cd0*/  STG.E.64 desc[UR16][R22.64], R28 ;  /* 0x0000001c16007986 */ /* 0x0043e8000c101b10 */
[----:B------:R-:W2:Y:S04]  /*3ce0*/  LDG.E.64 R30, desc[UR16][R16.64] ;  /* 0x00000010101e7981 */ /* 0x000ea8000c1e1b00 */
[----:B------:R-:W3:Y:S01]  /*3cf0*/  LDG.E.64 R32, desc[UR16][R14.64] ;  /* 0x000000100e207981 */ /* 0x000ee2000c1e1b00 */
[----:B------:R-:W-:-:S05]  /*3d00*/  VIADD R27, R18, UR4 ;  /* 0x00000004121b7c36 */ /* 0x000fca0008000000 */
[----:B------:R-:W-:Y:S02]  /*3d10*/  SHF.R.S32.HI R19, RZ, 0x1f, R27 ;  /* 0x0000001fff137819 */ /* 0x000fe4000001141b */
[-C--:B------:R-:W-:Y:S02]  /*3d20*/  IADD3 R35, P2, PT, R6, R27.reuse, RZ ;  /* 0x0000001b06237210 */ /* 0x080fe40007f5e0ff */
[----:B------:R-:W-:-:S03]  /*3d30*/  IADD3 R37, P1, PT, R5, R27, RZ ;  /* 0x0000001b05257210 */ /* 0x000fc60007f3e0ff */
[--C-:B------:R-:W-:Y:S01]  /*3d40*/  IMAD.X R34, R8, 0x1, R19.reuse, P2 ;  /* 0x0000000108227824 */ /* 0x100fe200010e0613 */
[-C--:B0-----:R-:W-:Y:S01]  /*3d50*/  LEA R20, P2, R35, R12.reuse, 0x3 ;  /* 0x0000000c23147211 */ /* 0x081fe200078418ff */
[----:B------:R-:W-:Y:S01]  /*3d60*/  IMAD.X R36, RZ, RZ, R19, P1 ;  /* 0x000000ffff247224 */ /* 0x000fe200008e0613 */
[----:B------:R-:W-:Y:S02]  /*3d70*/  LEA R18, P1, R37, R12, 0x3 ;  /* 0x0000000c25127211 */ /* 0x000fe400078218ff */
[-C--:B------:R-:W-:Y:S02]  /*3d80*/  LEA.HI.X R21, R35, R13.reuse, R34, 0x3, P2 ;  /* 0x0000000d23157211 */ /* 0x080fe400010f1c22 */
[----:B------:R-:W-:Y:S01]  /*3d90*/  LEA.HI.X R19, R37, R13, R36, 0x3, P1 ;  /* 0x0000000d25137211 */ /* 0x000fe200008f1c24 */
[----:B--2---:R0:W-:Y:S04]  /*3da0*/  STG.E.64 desc[UR16][R14.64], R30 ;  /* 0x0000001e0e007986 */ /* 0x0041e8000c101b10 */
[----:B---3--:R2:W-:Y:S04]  /*3db0*/  STG.E.64 desc[UR16][R16.64], R32 ;  /* 0x0000002010007986 */ /* 0x0085e8000c101b10 */
[----:B------:R-:W3:Y:S04]  /*3dc0*/  LDG.E.64 R24, desc[UR16][R20.64] ;  /* 0x0000001014187981 */ /* 0x000ee8000c1e1b00 */
[----:B-1----:R-:W4:Y:S01]  /*3dd0*/  LDG.E.64 R28, desc[UR16][R18.64] ;  /* 0x00000010121c7981 */ /* 0x002f22000c1e1b00 */
[----:B------:R-:W-:-:S05]  /*3de0*/  VIADD R27, R27, UR4 ;  /* 0x000000041b1b7c36 */ /* 0x000fca0008000000 */
[----:B------:R-:W-:Y:S02]  /*3df0*/  SHF.R.S32.HI R23, RZ, 0x1f, R27 ;  /* 0x0000001fff177819 */ /* 0x000fe4000001141b */
[-C--:B------:R-:W-:Y:S02]  /*3e00*/  IADD3 R35, P1, PT, R5, R27.reuse, RZ ;  /* 0x0000001b05237210 */ /* 0x080fe40007f3e0ff */
[----:B------:R-:W-:-:S03]  /*3e10*/  IADD3 R27, P2, PT, R6, R27, RZ ;  /* 0x0000001b061b7210 */ /* 0x000fc60007f5e0ff */
[--C-:B------:R-:W-:Y:S02]  /*3e20*/  IMAD.X R36, RZ, RZ, R23.reuse, P1 ;  /* 0x000000ffff247224 */ /* 0x100fe400008e0617 */
[----:B------:R-:W-:Y:S01]  /*3e30*/  IMAD.X R34, R8, 0x1, R23, P2 ;  /* 0x0000000108227824 */ /* 0x000fe200010e0617 */
[-C--:B0-----:R-:W-:Y:S02]  /*3e40*/  LEA R14, P2, R27, R12.reuse, 0x3 ;  /* 0x0000000c1b0e7211 */ /* 0x081fe400078418ff */
[----:B------:R-:W-:Y:S02]  /*3e50*/  LEA R22, P1, R35, R12, 0x3 ;  /* 0x0000000c23167211 */ /* 0x000fe400078218ff */
[-C--:B------:R-:W-:Y:S02]  /*3e60*/  LEA.HI.X R15, R27, R13.reuse, R34, 0x3, P2 ;  /* 0x0000000d1b0f7211 */ /* 0x080fe400010f1c22 */
[----:B------:R-:W-:Y:S01]  /*3e70*/  LEA.HI.X R23, R35, R13, R36, 0x3, P1 ;  /* 0x0000000d23177211 */ /* 0x000fe200008f1c24 */
[----:B---3--:R0:W-:Y:S04]  /*3e80*/  STG.E.64 desc[UR16][R18.64], R24 ;  /* 0x0000001812007986 */ /* 0x0081e8000c101b10 */
[----:B----4-:R0:W-:Y:S04]  /*3e90*/  STG.E.64 desc[UR16][R20.64], R28 ;  /* 0x0000001c14007986 */ /* 0x0101e8000c101b10 */
[----:B------:R-:W3:Y:S04]  /*3ea0*/  LDG.E.64 R30, desc[UR16][R14.64] ;  /* 0x000000100e1e7981 */ /* 0x000ee8000c1e1b00 */
[----:B--2---:R-:W2:Y:S01]  /*3eb0*/  LDG.E.64 R16, desc[UR16][R22.64] ;  /* 0x0000001016107981 */ /* 0x004ea2000c1e1b00 */
[----:B------:R-:W-:-:S03]  /*3ec0*/  VIADD R9, R9, 0x4 ;  /* 0x0000000409097836 */ /* 0x000fc60000000000 */
[----:B---3--:R0:W-:Y:S04]  /*3ed0*/  STG.E.64 desc[UR16][R22.64], R30 ;  /* 0x0000001e16007986 */ /* 0x0081e8000c101b10 */
[----:B--2---:R0:W-:Y:S02]  /*3ee0*/  STG.E.64 desc[UR16][R14.64], R16 ;  /* 0x000000100e007986 */ /* 0x0041e4000c101b10 */
.L_x_38:
[----:B------:R-:W-:Y:S05]  /*3ef0*/  @!P0 BRA `(.L_x_35) ;  /* 0x0000000000c48947 */ /* 0x000fea0003800000 */
[----:B------:R-:W-:Y:S01]  /*3f00*/  ISETP.NE.AND P0, PT, R2, 0x1, PT ;  /* 0x000000010200780c */ /* 0x000fe20003f05270 */
[----:B------:R-:W-:-:S12]  /*3f10*/  ULOP3.LUT UP0, URZ, UR20, 0x1, URZ, 0xc0, !UPT ;  /* 0x0000000114ff7892 */ /* 0x000fd8000f80c0ff */
        /* <DEDUP_REMOVED lines=18> */
[--C-:B------:R-:W-:Y:S02]  /*4040*/  IMAD.X R27, RZ, RZ, R15.reuse, P0 ;  /* 0x000000ffff1b7224 */ /* 0x100fe400000e060f */
[----:B------:R-:W-:Y:S01]  /*4050*/  IMAD.X R15, R8, 0x1, R15, P1 ;  /* 0x00000001080f7824 */ /* 0x000fe200008e060f */
        /* <DEDUP_REMOVED lines=8> */
[----:B------:R-:W-:-:S03]  /*40e0*/  VIADD R9, R9, 0x2 ;  /* 0x0000000209097836 */ /* 0x000fc60000000000 */
[----:B--2---:R1:W-:Y:S04]  /*40f0*/  STG.E.64 desc[UR16][R16.64], R30 ;  /* 0x0000001e10007986 */ /* 0x0043e8000c101b10 */
[----:B---3--:R1:W-:Y:S02]  /*4100*/  STG.E.64 desc[UR16][R14.64], R28 ;  /* 0x0000001c0e007986 */ /* 0x0083e4000c101b10 */
.L_x_39:
[----:B------:R-:W-:Y:S05]  /*4110*/  BRA.U !UP0, `(.L_x_35) ;  /* 0x00000001083c7547 */ /* 0x000fea000b800000 */
[----:B------:R-:W2:Y:S02]  /*4120*/  LDCU UR4, c[0x0][0x388] ;  /* 0x00007100ff0477ac */ /* 0x000ea40008000800 */
[----:B--2---:R-:W-:-:S05]  /*4130*/  IMAD R9, R9, UR4, RZ ;  /* 0x0000000409097c24 */ /* 0x004fca000f8e02ff */
[-C--:B01----:R-:W-:Y:S02]  /*4140*/  IADD3 R17, P1, PT, R6, R9.reuse, RZ ;  /* 0x0000000906117210 */ /* 0x083fe40007f3e0ff */
[----:B------:R-:W-:Y:S02]  /*4150*/  SHF.R.S32.HI R15, RZ, 0x1f, R9 ;  /* 0x0000001fff0f7819 */ /* 0x000fe40000011409 */
[----:B------:R-:W-:-:S03]  /*4160*/  IADD3 R9, P0, PT, R5, R9, RZ ;  /* 0x0000000905097210 */ /* 0x000fc60007f1e0ff */
[--C-:B------:R-:W-:Y:S01]  /*4170*/  IMAD.X R5, R8, 0x1, R15.reuse, P1 ;  /* 0x0000000108057824 */ /* 0x100fe200008e060f */
[-C--:B------:R-:W-:Y:S01]  /*4180*/  LEA R14, P1, R17, R12.reuse, 0x3 ;  /* 0x0000000c110e7211 */ /* 0x080fe200078218ff */
[----:B------:R-:W-:Y:S01]  /*4190*/  IMAD.X R15, RZ, RZ, R15, P0 ;  /* 0x000000ffff0f7224 */ /* 0x000fe200000e060f */
[----:B------:R-:W-:-:S04]  /*41a0*/  LEA R8, P0, R9, R12, 0x3 ;  /* 0x0000000c09087211 */ /* 0x000fc800078018ff */
[-C--:B------:R-:W-:Y:S02]  /*41b0*/  LEA.HI.X R9, R9, R13.reuse, R15, 0x3, P0 ;  /* 0x0000000d09097211 */ /* 0x080fe400000f1c0f */
[----:B------:R-:W-:-:S03]  /*41c0*/  LEA.HI.X R15, R17, R13, R5, 0x3, P1 ;  /* 0x0000000d110f7211 */ /* 0x000fc600008f1c05 */
[----:B------:R-:W2:Y:S04]  /*41d0*/  LDG.E.64 R16, desc[UR16][R8.64] ;  /* 0x0000001008107981 */ /* 0x000ea8000c1e1b00 */
[----:B------:R-:W3:Y:S04]  /*41e0*/  LDG.E.64 R18, desc[UR16][R14.64] ;  /* 0x000000100e127981 */ /* 0x000ee8000c1e1b00 */
[----:B---3--:R3:W-:Y:S04]  /*41f0*/  STG.E.64 desc[UR16][R8.64], R18 ;  /* 0x0000001208007986 */ /* 0x0087e8000c101b10 */
[----:B--2---:R3:W-:Y:S02]  /*4200*/  STG.E.64 desc[UR16][R14.64], R16 ;  /* 0x000000100e007986 */ /* 0x0047e4000c101b10 */
.L_x_35:
[----:B------:R-:W-:Y:S05]  /*4210*/  BSYNC.RECONVERGENT B0 ;  /* 0x0000000000007941 */ /* 0x000fea0003800200 */
.L_x_34:
[----:B------:R-:W-:-:S13]  /*4220*/  ISETP.GT.U32.AND P0, PT, R7, 0x1, PT ;  /* 0x000000010700780c */ /* 0x000fda0003f04070 */
[----:B------:R-:W-:Y:S05]  /*4230*/  @P0 BRA `(.L_x_40) ;  /* 0xfffffff000000947 */ /* 0x000fea000383ffff */
[----:B------:R-:W-:Y:S05]  /*4240*/  EXIT ;  /* 0x000000000000794d */ /* 0x000fea0003800000 */
        .weak           $__internal_0_$__cuda_sm20_div_rn_f64_full
        .type           $__internal_0_$__cuda_sm20_div_rn_f64_full,@function
        .size           $__internal_0_$__cuda_sm20_div_rn_f64_full,(.L_x_47 - $__internal_0_$__cuda_sm20_div_rn_f64_full)
$__internal_0_$__cuda_sm20_div_rn_f64_full:
[----:B------:R-:W-:Y:S01]  /*4250*/  FSETP.GEU.AND P3, PT, |R19|, 1.469367938527859385e-39, PT ;  /* 0x001000001300780b */ /* 0x000fe20003f6e200 */
[----:B------:R-:W-:Y:S01]  /*4260*/  IMAD.MOV.U32 R22, RZ, RZ, R20 ;  /* 0x000000ffff167224 */ /* 0x000fe200078e0014 */
[C---:B------:R-:W-:Y:S01]  /*4270*/  FSETP.GEU.AND P0, PT, |R23|.reuse, 1.469367938527859385e-39, PT ;  /* 0x001000001700780b */ /* 0x040fe20003f0e200 */
[----:B------:R-:W-:Y:S01]  /*4280*/  IMAD.MOV.U32 R34, RZ, RZ, 0x1 ;  /* 0x00000001ff227424 */ /* 0x000fe200078e00ff */
[----:B------:R-:W-:Y:S01]  /*4290*/  LOP3.LUT R21, R23, 0x800fffff, RZ, 0xc0, !PT ;  /* 0x800fffff17157812 */ /* 0x000fe200078ec0ff */
[----:B------:R-:W-:Y:S01]  /*42a0*/  BSSY.RECONVERGENT B3, `(.L_x_41) ;  /* 0x0000054000037945 */ /* 0x000fe20003800200 */
[----:B------:R-:W-:Y:S02]  /*42b0*/  LOP3.LUT R24, R19, 0x7ff00000, RZ, 0xc0, !PT ;  /* 0x7ff0000013187812 */ /* 0x000fe400078ec0ff */
[----:B------:R-:W-:Y:S02]  /*42c0*/  LOP3.LUT R21, R21, 0x3ff00000, RZ, 0xfc, !PT ;  /* 0x3ff0000015157812 */ /* 0x000fe400078efcff */
[----:B------:R-:W-:-:S02]  /*42d0*/  LOP3.LUT R32, R23, 0x7ff00000, RZ, 0xc0, !PT ;  /* 0x7ff0000017207812 */ /* 0x000fc400078ec0ff */
[----:B------:R-:W-:Y:S01]  /*42e0*/  LOP3.LUT R31, R19, 0x7ff00000, RZ, 0xc0, !PT ;  /* 0x7ff00000131f7812 */ /* 0x000fe200078ec0ff */
[----:B------:R-:W-:Y:S01]  /*42f0*/  @!P3 IMAD.MOV.U32 R26, RZ, RZ, RZ ;  /* 0x000000ffff1ab224 */ /* 0x000fe200078e00ff */
[----:B------:R-:W-:Y:S01]  /*4300*/  @!P3 LOP3.LUT R25, R23, 0x7ff00000, RZ, 0xc0, !PT ;  /* 0x7ff000001719b812 */ /* 0x000fe200078ec0ff */
[----:B------:R-:W-:Y:S01]  /*4310*/  @!P0 DMUL R20, R22, 8.98846567431157953865e+307 ;  /* 0x7fe0000016148828 */ /* 0x000fe20000000000 */
[----:B------:R-:W-:Y:S02]  /*4320*/  ISETP.GE.U32.AND P2, PT, R31, R32, PT ;  /* 0x000000201f00720c */ /* 0x000fe40003f46070 */
[----:B------:R-:W-:Y:S01]  /*4330*/  @!P3 ISETP.GE.U32.AND P4, PT, R24, R25, PT ;  /* 0x000000191800b20c */ /* 0x000fe20003f86070 */
[----:B------:R-:W-:Y:S02]  /*4340*/  IMAD.MOV.U32 R25, RZ, RZ, 0x1ca00000 ;  /* 0x1ca00000ff197424 */ /* 0x000fe400078e00ff */
[----:B------:R-:W0:Y:S03]  /*4350*/  MUFU.RCP64H R35, R21 ;  /* 0x0000001500237308 */ /* 0x000e260000001800 */
[----:B------:R-:W-:-:S02]  /*4360*/  @!P3 SEL R27, R25, 0x63400000, !P4 ;  /* 0x63400000191bb807 */ /* 0x000fc40006000000 */
[----:B------:R-:W-:Y:S02]  /*4370*/  SEL R25, R25, 0x63400000, !P2 ;  /* 0x6340000019197807 */ /* 0x000fe40005000000 */
[--C-:B------:R-:W-:Y:S02]  /*4380*/  @!P3 LOP3.LUT R24, R27, 0x80000000, R19.reuse, 0xf8, !PT ;  /* 0x800000001b18b812 */ /* 0x100fe400078ef813 */
[----:B------:R-:W-:Y:S02]  /*4390*/  LOP3.LUT R25, R25, 0x800fffff, R19, 0xf8, !PT ;  /* 0x800fffff19197812 */ /* 0x000fe400078ef813 */
[----:B------:R-:W-:Y:S01]  /*43a0*/  @!P3 LOP3.LUT R27, R24, 0x100000, RZ, 0xfc, !PT ;  /* 0x00100000181bb812 */ /* 0x000fe200078efcff */
[----:B------:R-:W-:Y:S01]  /*43b0*/  IMAD.MOV.U32 R24, RZ, RZ, R18 ;  /* 0x000000ffff187224 */ /* 0x000fe200078e0012 */
[----:B------:R-:W-:-:S05]  /*43c0*/  @!P0 LOP3.LUT R32, R21, 0x7ff00000, RZ, 0xc0, !PT ;  /* 0x7ff0000015208812 */ /* 0x000fca00078ec0ff */
[----:B------:R-:W-:Y:S02]  /*43d0*/  @!P3 DFMA R24, R24, 2, -R26 ;  /* 0x400000001818b82b */ /* 0x000fe4000000081a */
[----:B0-----:R-:W-:-:S08]  /*43e0*/  DFMA R26, R34, -R20, 1 ;  /* 0x3ff00000221a742b */ /* 0x001fd00000000814 */
[----:B------:R-:W-:Y:S01]  /*43f0*/  DFMA R26, R26, R26, R26 ;  /* 0x0000001a1a1a722b */ /* 0x000fe2000000001a */
[----:B------:R-:W-:-:S05]  /*4400*/  @!P3 LOP3.LUT R31, R25, 0x7ff00000, RZ, 0xc0, !PT ;  /* 0x7ff00000191fb812 */ /* 0x000fca00078ec0ff */
[----:B------:R-:W-:Y:S02]  /*4410*/  VIADD R33, R31, 0xffffffff ;  /* 0xffffffff1f217836 */ /* 0x000fe40000000000 */
[----:B------:R-:W-:-:S03]  /*4420*/  DFMA R34, R34, R26, R34 ;  /* 0x0000001a2222722b */ /* 0x000fc60000000022 */
[----:B------:R-:W-:Y:S01]  /*4430*/  ISETP.GT.U32.AND P0, PT, R33, 0x7feffffe, PT ;  /* 0x7feffffe2100780c */ /* 0x000fe20003f04070 */
[----:B------:R-:W-:-:S04]  /*4440*/  VIADD R33, R32, 0xffffffff ;  /* 0xffffffff20217836 */ /* 0x000fc80000000000 */
[----:B------:R-:W-:Y:S01]  /*4450*/  DFMA R36, R34, -R20, 1 ;  /* 0x3ff000002224742b */ /* 0x000fe20000000814 */
[----:B------:R-:W-:-:S07]  /*4460*/  ISETP.GT.U32.OR P0, PT, R33, 0x7feffffe, P0 ;  /* 0x7feffffe2100780c */ /* 0x000fce0000704470 */
[----:B------:R-:W-:-:S08]  /*4470*/  DFMA R36, R34, R36, R34 ;  /* 0x000000242224722b */ /* 0x000fd00000000022 */
[----:B------:R-:W-:-:S08]  /*4480*/  DMUL R34, R36, R24 ;  /* 0x0000001824227228 */ /* 0x000fd00000000000 */
[----:B------:R-:W-:-:S08]  /*4490*/  DFMA R26, R34, -R20, R24 ;  /* 0x80000014221a722b */ /* 0x000fd00000000018 */
[----:B------:R-:W-:Y:S01]  /*44a0*/  DFMA R26, R36, R26, R34 ;  /* 0x0000001a241a722b */ /* 0x000fe20000000022 */
[----:B------:R-:W-:Y:S10]  /*44b0*/  @P0 BRA `(.L_x_42) ;  /* 0x0000000000740947 */ /* 0x000ff40003800000 */
[----:B------:R-:W-:Y:S01]  /*44c0*/  LOP3.LUT R18, R19, 0x7ff00000, RZ, 0xc0, !PT ;  /* 0x7ff0000013127812 */ /* 0x000fe200078ec0ff */
[----:B------:R-:W-:Y:S01]  /*44d0*/  IMAD.MOV.U32 R31, RZ, RZ, 0x1ca00000 ;  /* 0x1ca00000ff1f7424 */ /* 0x000fe200078e00ff */
[----:B------:R-:W-:-:S04]  /*44e0*/  LOP3.LUT R19, R23, 0x7ff00000, RZ, 0xc0, !PT ;  /* 0x7ff0000017137812 */ /* 0x000fc800078ec0ff */
[CC--:B------:R-:W-:Y:S02]  /*44f0*/  VIADDMNMX R32, R18.reuse, -R19.reuse, 0xb9600000, !PT ;  /* 0xb960000012207446 */ /* 0x0c0fe40007800913 */
[----:B------:R-:W-:Y:S01]  /*4500*/  ISETP.GE.U32.AND P0, PT, R18, R19, PT ;  /* 0x000000131200720c */ /* 0x000fe20003f06070 */
[----:B------:R-:W-:Y:S01]  /*4510*/  IMAD.MOV.U32 R18, RZ, RZ, RZ ;  /* 0x000000ffff127224 */ /* 0x000fe200078e00ff */
[----:B------:R-:W-:Y:S02]  /*4520*/  VIMNMX R32, PT, PT, R32, 0x46a00000, PT ;  /* 0x46a0000020207848 */ /* 0x000fe40003fe0100 */
[----:B------:R-:W-:-:S05]  /*4530*/  SEL R31, R31, 0x63400000, !P0 ;  /* 0x634000001f1f7807 */ /* 0x000fca0004000000 */
[----:B------:R-:W-:-:S04]  /*4540*/  IMAD.IADD R31, R32, 0x1, -R31 ;  /* 0x00000001201f7824 */ /* 0x000fc800078e0a1f */
[----:B------:R-:W-:-:S06]  /*4550*/  VIADD R19, R31, 0x7fe00000 ;  /* 0x7fe000001f137836 */ /* 0x000fcc0000000000 */
[----:B------:R-:W-:-:S10]  /*4560*/  DMUL R34, R26, R18 ;  /* 0x000000121a227228 */ /* 0x000fd40000000000 */
[----:B------:R-:W-:-:S13]  /*4570*/  FSETP.GTU.AND P0, PT, |R35|, 1.469367938527859385e-39, PT ;  /* 0x001000002300780b */ /* 0x000fda0003f0c200 */
[----:B------:R-:W-:Y:S05]  /*4580*/  @P0 BRA `(.L_x_43) ;  /* 0x0000000000940947 */ /* 0x000fea0003800000 */
[----:B------:R-:W-:-:S06]  /*4590*/  DFMA R20, R26, -R20, R24 ;  /* 0x800000141a14722b */ /* 0x000fcc0000000018 */
[----:B------:R-:W-:-:S04]  /*45a0*/  IMAD.MOV.U32 R20, RZ, RZ, RZ ;  /* 0x000000ffff147224 */ /* 0x000fc800078e00ff */
[C---:B------:R-:W-:Y:S02]  /*45b0*/  FSETP.NEU.AND P0, PT, R21.reuse, RZ, PT ;  /* 0x000000ff1500720b */ /* 0x040fe40003f0d000 */
[----:B------:R-:W-:-:S04]  /*45c0*/  LOP3.LUT R23, R21, 0x80000000, R23, 0x48, !PT ;  /* 0x8000000015177812 */ /* 0x000fc800078e4817 */
[----:B------:R-:W-:-:S07]  /*45d0*/  LOP3.LUT R21, R23, R19, RZ, 0xfc, !PT ;  /* 0x0000001317157212 */ /* 0x000fce00078efcff */
[----:B------:R-:W-:Y:S05]  /*45e0*/  @!P0 BRA `(.L_x_43) ;  /* 0x00000000007c8947 */ /* 0x000fea0003800000 */
[----:B------:R-:W-:Y:S01]  /*45f0*/  IMAD.MOV R19, RZ, RZ, -R31 ;  /* 0x000000ffff137224 */ /* 0x000fe200078e0a1f */
[----:B------:R-:W-:Y:S01]  /*4600*/  DMUL.RP R20, R26, R20 ;  /* 0x000000141a147228 */ /* 0x000fe20000008000 */
[----:B------:R-:W-:Y:S01]  /*4610*/  IMAD.MOV.U32 R18, RZ, RZ, RZ ;  /* 0x000000ffff127224 */ /* 0x000fe200078e00ff */
[----:B------:R-:W-:-:S05]  /*4620*/  IADD3 R31, PT, PT, -R31, -0x43300000, RZ ;  /* 0xbcd000001f1f7810 */ /* 0x000fca0007ffe1ff */
[----:B------:R-:W-:-:S03]  /*4630*/  DFMA R18, R34, -R18, R26 ;  /* 0x800000122212722b */ /* 0x000fc6000000001a */
[----:B------:R-:W-:-:S07]  /*4640*/  LOP3.LUT R23, R21, R23, RZ, 0x3c, !PT ;  /* 0x0000001715177212 */ /* 0x000fce00078e3cff */
[----:B------:R-:W-:-:S04]  /*4650*/  FSETP.NEU.AND P0, PT, |R19|, R31, PT ;  /* 0x0000001f1300720b */ /* 0x000fc80003f0d200 */
[----:B------:R-:W-:Y:S02]  /*4660*/  FSEL R34, R20, R34, !P0 ;  /* 0x0000002214227208 */ /* 0x000fe40004000000 */
[----:B------:R-:W-:Y:S01]  /*4670*/  FSEL R35, R23, R35, !P0 ;  /* 0x0000002317237208 */ /* 0x000fe20004000000 */
[----:B------:R-:W-:Y:S06]  /*4680*/  BRA `(.L_x_43) ;  /* 0x0000000000547947 */ /* 0x000fec0003800000 */
.L_x_42:
[----:B------:R-:W-:-:S14]  /*4690*/  DSETP.NAN.AND P0, PT, R18, R18, PT ;  /* 0x000000121200722a */ /* 0x000fdc0003f08000 */
[----:B------:R-:W-:Y:S05]  /*46a0*/  @P0 BRA `(.L_x_44) ;  /* 0x0000000000440947 */ /* 0x000fea0003800000 */
[----:B------:R-:W-:-:S14]  /*46b0*/  DSETP.NAN.AND P0, PT, R22, R22, PT ;  /* 0x000000161600722a */ /* 0x000fdc0003f08000 */
[----:B------:R-:W-:Y:S05]  /*46c0*/  @P0 BRA `(.L_x_45) ;  /* 0x0000000000300947 */ /* 0x000fea0003800000 */
[----:B------:R-:W-:Y:S01]  /*46d0*/  ISETP.NE.AND P0, PT, R31, R32, PT ;  /* 0x000000201f00720c */ /* 0x000fe20003f05270 */
[----:B------:R-:W-:Y:S02]  /*46e0*/  IMAD.MOV.U32 R34, RZ, RZ, 0x0 ;  /* 0x00000000ff227424 */ /* 0x000fe400078e00ff */
[----:B------:R-:W-:-:S10]  /*46f0*/  IMAD.MOV.U32 R35, RZ, RZ, -0x80000 ;  /* 0xfff80000ff237424 */ /* 0x000fd400078e00ff */
[----:B------:R-:W-:Y:S05]  /*4700*/  @!P0 BRA `(.L_x_43) ;  /* 0x0000000000348947 */ /* 0x000fea0003800000 */
[----:B------:R-:W-:Y:S02]  /*4710*/  ISETP.NE.AND P0, PT, R31, 0x7ff00000, PT ;  /* 0x7ff000001f00780c */ /* 0x000fe40003f05270 */
[----:B------:R-:W-:Y:S02]  /*4720*/  LOP3.LUT R35, R19, 0x80000000, R23, 0x48, !PT ;  /* 0x8000000013237812 */ /* 0x000fe400078e4817 */
[----:B------:R-:W-:-:S13]  /*4730*/  ISETP.EQ.OR P0, PT, R32, RZ, !P0 ;  /* 0x000000ff2000720c */ /* 0x000fda0004702670 */
[----:B------:R-:W-:Y:S01]  /*4740*/  @P0 LOP3.LUT R18, R35, 0x7ff00000, RZ, 0xfc, !PT ;  /* 0x7ff0000023120812 */ /* 0x000fe200078efcff */
[----:B------:R-:W-:Y:S02]  /*4750*/  @!P0 IMAD.MOV.U32 R34, RZ, RZ, RZ ;  /* 0x000000ffff228224 */ /* 0x000fe400078e00ff */
[----:B------:R-:W-:Y:S02]  /*4760*/  @P0 IMAD.MOV.U32 R34, RZ, RZ, RZ ;  /* 0x000000ffff220224 */ /* 0x000fe400078e00ff */
[----:B------:R-:W-:Y:S01]  /*4770*/  @P0 IMAD.MOV.U32 R35, RZ, RZ, R18 ;  /* 0x000000ffff230224 */ /* 0x000fe200078e0012 */
[----:B------:R-:W-:Y:S06]  /*4780*/  BRA `(.L_x_43) ;  /* 0x0000000000147947 */ /* 0x000fec0003800000 */
.L_x_45:
[----:B------:R-:W-:Y:S01]  /*4790*/  LOP3.LUT R35, R23, 0x80000, RZ, 0xfc, !PT ;  /* 0x0008000017237812 */ /* 0x000fe200078efcff */
[----:B------:R-:W-:Y:S01]  /*47a0*/  IMAD.MOV.U32 R34, RZ, RZ, R22 ;  /* 0x000000ffff227224 */ /* 0x000fe200078e0016 */
[----:B------:R-:W-:Y:S06]  /*47b0*/  BRA `(.L_x_43) ;  /* 0x0000000000087947 */ /* 0x000fec0003800000 */
.L_x_44:
[----:B------:R-:W-:Y:S01]  /*47c0*/  LOP3.LUT R35, R19, 0x80000, RZ, 0xfc, !PT ;  /* 0x0008000013237812 */ /* 0x000fe200078efcff */
[----:B------:R-:W-:-:S07]  /*47d0*/  IMAD.MOV.U32 R34, RZ, RZ, R18 ;  /* 0x000000ffff227224 */ /* 0x000fce00078e0012 */
.L_x_43:
[----:B------:R-:W-:Y:S05]  /*47e0*/  BSYNC.RECONVERGENT B3 ;  /* 0x0000000000037941 */ /* 0x000fea0003800200 */
.L_x_41:
[----:B------:R-:W-:Y:S02]  /*47f0*/  IMAD.MOV.U32 R18, RZ, RZ, R0 ;  /* 0x000000ffff127224 */ /* 0x000fe400078e0000 */
[----:B------:R-:W-:Y:S02]  /*4800*/  IMAD.MOV.U32 R19, RZ, RZ, 0x0 ;  /* 0x00000000ff137424 */ /* 0x000fe400078e00ff */
[----:B------:R-:W-:Y:S02]  /*4810*/  IMAD.MOV.U32 R26, RZ, RZ, R34 ;  /* 0x000000ffff1a7224 */ /* 0x000fe400078e0022 */
[----:B------:R-:W-:Y:S01]  /*4820*/  IMAD.MOV.U32 R27, RZ, RZ, R35 ;  /* 0x000000ffff1b7224 */ /* 0x000fe200078e0023 */
[----:B------:R-:W-:Y:S06]  /*4830*/  RET.REL.NODEC R18 `(nullSpace1dBatchKernel) ;  /* 0xffffffb412f07950 */ /* 0x000fec0003c3ffff */
.L_x_46:
[----:B------:R-:W-:-:S00]  /*4840*/  BRA `(.L_x_46) ;  /* 0xfffffffc00fc7947 */ /* 0x000fc0000383ffff */
[----:B------:R-:W-:-:S00]  /*4850*/  NOP ;  /* 0x0000000000007918 */ /* 0x000fc00000000000 */
        /* <DEDUP_REMOVED lines=10> */
.L_x_47:


//--------------------- .nv.shared.reserved.0     --------------------------
	.section	.nv.shared.reserved.0,"aw",@nobits
	.weak		__nv_reservedSMEM_offset_0_alias
	.size		__nv_reservedSMEM_offset_0_alias, 0, 64
	.other		__nv_reservedSMEM_offset_0_alias,@"STO_CUDA_RESERVED_SHARED STV_DEFAULT"
__nv_reservedSMEM_offset_0_alias:
	.zero		0
	.zero		64


//--------------------- .nv.constant0.nullSpace1dBatchKernel --------------------------
	.section	.nv.constant0.nullSpace1dBatchKernel,"a",@progbits
	.sectionflags	@""
	.align	4
.nv.constant0.nullSpace1dBatchKernel:
	.zero		952


//--------------------- SYMBOLS --------------------------

	.type		.nv.reservedSmem.offset0,@object
	.size		.nv.reservedSmem.offset0,0x4
